//
// Generated by NVIDIA NVVM Compiler
//
// Compiler Build ID: CL-36424714
// Cuda compilation tools, release 13.0, V13.0.88
// Based on NVVM 20.0.0
//

.version 9.0
.target sm_100
.address_size 64

	// .globl	_Z10calcForcesP8Particledjd
.global .align 8 .f64 d_potential;

.visible .entry _Z10calcForcesP8Particledjd(
	.param .u64 .ptr .align 1 _Z10calcForcesP8Particledjd_param_0,
	.param .f64 _Z10calcForcesP8Particledjd_param_1,
	.param .u32 _Z10calcForcesP8Particledjd_param_2,
	.param .f64 _Z10calcForcesP8Particledjd_param_3
)
{
	.reg .pred 	%p<8>;
	.reg .b32 	%r<20>;
	.reg .b64 	%rd<13>;
	.reg .b64 	%fd<168>;

	ld.param.u64 	%rd6, [_Z10calcForcesP8Particledjd_param_0];
	ld.param.u32 	%r10, [_Z10calcForcesP8Particledjd_param_2];
	cvta.to.global.u64 	%rd1, %rd6;
	mov.u32 	%r11, %ntid.x;
	mov.u32 	%r12, %ctaid.x;
	mov.u32 	%r13, %tid.x;
	mad.lo.s32 	%r1, %r11, %r12, %r13;
	setp.ge.u32 	%p1, %r1, %r10;
	@%p1 bra 	$L__BB0_10;
	mul.wide.u32 	%rd7, %r1, 48;
	add.s64 	%rd2, %rd1, %rd7;
	ld.global.f64 	%fd1, [%rd2];
	ld.global.f64 	%fd2, [%rd2+8];
	ld.global.f64 	%fd3, [%rd2+16];
	setp.lt.u32 	%p2, %r10, 4;
	mov.f64 	%fd155, 0d0000000000000000;
	mov.b32 	%r19, 0;
	mov.f64 	%fd154, %fd155;
	mov.f64 	%fd153, %fd155;
	@%p2 bra 	$L__BB0_4;
	and.b32  	%r19, %r10, -4;
	neg.s32 	%r17, %r19;
	add.s64 	%rd12, %rd1, 96;
	mov.f64 	%fd155, 0d0000000000000000;
$L__BB0_3:
	.pragma "nounroll";
	ld.param.f64 	%fd147, [_Z10calcForcesP8Particledjd_param_3];
	ld.global.f64 	%fd36, [%rd12+-96];
	sub.f64 	%fd37, %fd36, %fd1;
	ld.global.f64 	%fd38, [%rd12+-88];
	sub.f64 	%fd39, %fd38, %fd2;
	ld.global.f64 	%fd40, [%rd12+-80];
	sub.f64 	%fd41, %fd40, %fd3;
	mul.f64 	%fd42, %fd39, %fd39;
	fma.rn.f64 	%fd43, %fd37, %fd37, %fd42;
	fma.rn.f64 	%fd44, %fd41, %fd41, %fd43;
	add.f64 	%fd45, %fd147, %fd44;
	rsqrt.approx.f64 	%fd46, %fd45;
	mul.f64 	%fd47, %fd46, %fd46;
	mul.f64 	%fd48, %fd46, %fd47;
	fma.rn.f64 	%fd49, %fd37, %fd48, %fd153;
	fma.rn.f64 	%fd50, %fd39, %fd48, %fd154;
	fma.rn.f64 	%fd51, %fd41, %fd48, %fd155;
	ld.global.f64 	%fd52, [%rd12+-48];
	sub.f64 	%fd53, %fd52, %fd1;
	ld.global.f64 	%fd54, [%rd12+-40];
	sub.f64 	%fd55, %fd54, %fd2;
	ld.global.f64 	%fd56, [%rd12+-32];
	sub.f64 	%fd57, %fd56, %fd3;
	mul.f64 	%fd58, %fd55, %fd55;
	fma.rn.f64 	%fd59, %fd53, %fd53, %fd58;
	fma.rn.f64 	%fd60, %fd57, %fd57, %fd59;
	add.f64 	%fd61, %fd147, %fd60;
	rsqrt.approx.f64 	%fd62, %fd61;
	mul.f64 	%fd63, %fd62, %fd62;
	mul.f64 	%fd64, %fd62, %fd63;
	fma.rn.f64 	%fd65, %fd53, %fd64, %fd49;
	fma.rn.f64 	%fd66, %fd55, %fd64, %fd50;
	fma.rn.f64 	%fd67, %fd57, %fd64, %fd51;
	ld.global.f64 	%fd68, [%rd12];
	sub.f64 	%fd69, %fd68, %fd1;
	ld.global.f64 	%fd70, [%rd12+8];
	sub.f64 	%fd71, %fd70, %fd2;
	ld.global.f64 	%fd72, [%rd12+16];
	sub.f64 	%fd73, %fd72, %fd3;
	mul.f64 	%fd74, %fd71, %fd71;
	fma.rn.f64 	%fd75, %fd69, %fd69, %fd74;
	fma.rn.f64 	%fd76, %fd73, %fd73, %fd75;
	add.f64 	%fd77, %fd147, %fd76;
	rsqrt.approx.f64 	%fd78, %fd77;
	mul.f64 	%fd79, %fd78, %fd78;
	mul.f64 	%fd80, %fd78, %fd79;
	fma.rn.f64 	%fd81, %fd69, %fd80, %fd65;
	fma.rn.f64 	%fd82, %fd71, %fd80, %fd66;
	fma.rn.f64 	%fd83, %fd73, %fd80, %fd67;
	ld.global.f64 	%fd84, [%rd12+48];
	sub.f64 	%fd85, %fd84, %fd1;
	ld.global.f64 	%fd86, [%rd12+56];
	sub.f64 	%fd87, %fd86, %fd2;
	ld.global.f64 	%fd88, [%rd12+64];
	sub.f64 	%fd89, %fd88, %fd3;
	mul.f64 	%fd90, %fd87, %fd87;
	fma.rn.f64 	%fd91, %fd85, %fd85, %fd90;
	fma.rn.f64 	%fd92, %fd89, %fd89, %fd91;
	add.f64 	%fd93, %fd147, %fd92;
	rsqrt.approx.f64 	%fd94, %fd93;
	mul.f64 	%fd95, %fd94, %fd94;
	mul.f64 	%fd96, %fd94, %fd95;
	fma.rn.f64 	%fd153, %fd85, %fd96, %fd81;
	fma.rn.f64 	%fd154, %fd87, %fd96, %fd82;
	fma.rn.f64 	%fd155, %fd89, %fd96, %fd83;
	add.s32 	%r17, %r17, 4;
	add.s64 	%rd12, %rd12, 192;
	setp.ne.s32 	%p3, %r17, 0;
	@%p3 bra 	$L__BB0_3;
$L__BB0_4:
	and.b32  	%r7, %r10, 3;
	setp.eq.s32 	%p4, %r7, 0;
	@%p4 bra 	$L__BB0_9;
	setp.eq.s32 	%p5, %r7, 1;
	@%p5 bra 	$L__BB0_7;
	ld.param.f64 	%fd148, [_Z10calcForcesP8Particledjd_param_3];
	mul.wide.u32 	%rd8, %r19, 48;
	add.s64 	%rd9, %rd1, %rd8;
	ld.global.f64 	%fd98, [%rd9];
	sub.f64 	%fd99, %fd98, %fd1;
	ld.global.f64 	%fd100, [%rd9+8];
	sub.f64 	%fd101, %fd100, %fd2;
	ld.global.f64 	%fd102, [%rd9+16];
	sub.f64 	%fd103, %fd102, %fd3;
	mul.f64 	%fd104, %fd101, %fd101;
	fma.rn.f64 	%fd105, %fd99, %fd99, %fd104;
	fma.rn.f64 	%fd106, %fd103, %fd103, %fd105;
	add.f64 	%fd107, %fd148, %fd106;
	rsqrt.approx.f64 	%fd108, %fd107;
	mul.f64 	%fd109, %fd108, %fd108;
	mul.f64 	%fd110, %fd108, %fd109;
	fma.rn.f64 	%fd111, %fd99, %fd110, %fd153;
	fma.rn.f64 	%fd112, %fd101, %fd110, %fd154;
	fma.rn.f64 	%fd113, %fd103, %fd110, %fd155;
	ld.global.f64 	%fd114, [%rd9+48];
	sub.f64 	%fd115, %fd114, %fd1;
	ld.global.f64 	%fd116, [%rd9+56];
	sub.f64 	%fd117, %fd116, %fd2;
	ld.global.f64 	%fd118, [%rd9+64];
	sub.f64 	%fd119, %fd118, %fd3;
	mul.f64 	%fd120, %fd117, %fd117;
	fma.rn.f64 	%fd121, %fd115, %fd115, %fd120;
	fma.rn.f64 	%fd122, %fd119, %fd119, %fd121;
	add.f64 	%fd123, %fd148, %fd122;
	rsqrt.approx.f64 	%fd124, %fd123;
	mul.f64 	%fd125, %fd124, %fd124;
	mul.f64 	%fd126, %fd124, %fd125;
	fma.rn.f64 	%fd153, %fd115, %fd126, %fd111;
	fma.rn.f64 	%fd154, %fd117, %fd126, %fd112;
	fma.rn.f64 	%fd155, %fd119, %fd126, %fd113;
	add.s32 	%r19, %r19, 2;
$L__BB0_7:
	and.b32  	%r16, %r10, 1;
	setp.eq.b32 	%p6, %r16, 1;
	not.pred 	%p7, %p6;
	@%p7 bra 	$L__BB0_9;
	ld.param.f64 	%fd149, [_Z10calcForcesP8Particledjd_param_3];
	mul.wide.u32 	%rd10, %r19, 48;
	add.s64 	%rd11, %rd1, %rd10;
	ld.global.f64 	%fd127, [%rd11];
	sub.f64 	%fd128, %fd127, %fd1;
	ld.global.f64 	%fd129, [%rd11+8];
	sub.f64 	%fd130, %fd129, %fd2;
	ld.global.f64 	%fd131, [%rd11+16];
	sub.f64 	%fd132, %fd131, %fd3;
	mul.f64 	%fd133, %fd130, %fd130;
	fma.rn.f64 	%fd134, %fd128, %fd128, %fd133;
	fma.rn.f64 	%fd135, %fd132, %fd132, %fd134;
	add.f64 	%fd136, %fd149, %fd135;
	rsqrt.approx.f64 	%fd137, %fd136;
	mul.f64 	%fd138, %fd137, %fd137;
	mul.f64 	%fd139, %fd137, %fd138;
	fma.rn.f64 	%fd153, %fd128, %fd139, %fd153;
	fma.rn.f64 	%fd154, %fd130, %fd139, %fd154;
	fma.rn.f64 	%fd155, %fd132, %fd139, %fd155;
$L__BB0_9:
	ld.param.f64 	%fd146, [_Z10calcForcesP8Particledjd_param_1];
	ld.global.f64 	%fd140, [%rd2+24];
	fma.rn.f64 	%fd141, %fd146, %fd153, %fd140;
	st.global.f64 	[%rd2+24], %fd141;
	ld.global.f64 	%fd142, [%rd2+32];
	fma.rn.f64 	%fd143, %fd146, %fd154, %fd142;
	st.global.f64 	[%rd2+32], %fd143;
	ld.global.f64 	%fd144, [%rd2+40];
	fma.rn.f64 	%fd145, %fd146, %fd155, %fd144;
	st.global.f64 	[%rd2+40], %fd145;
$L__BB0_10:
	ret;

}
	// .globl	_Z13calcPotentialP8ParticlePdjd
.visible .entry _Z13calcPotentialP8ParticlePdjd(
	.param .u64 .ptr .align 1 _Z13calcPotentialP8ParticlePdjd_param_0,
	.param .u64 .ptr .align 1 _Z13calcPotentialP8ParticlePdjd_param_1,
	.param .u32 _Z13calcPotentialP8ParticlePdjd_param_2,
	.param .f64 _Z13calcPotentialP8ParticlePdjd_param_3
)
{
	.reg .pred 	%p<11>;
	.reg .b32 	%r<33>;
	.reg .b64 	%rd<21>;
	.reg .b64 	%fd<207>;

	ld.param.u64 	%rd6, [_Z13calcPotentialP8ParticlePdjd_param_0];
	ld.param.u64 	%rd5, [_Z13calcPotentialP8ParticlePdjd_param_1];
	ld.param.u32 	%r19, [_Z13calcPotentialP8ParticlePdjd_param_2];
	ld.param.f64 	%fd16, [_Z13calcPotentialP8ParticlePdjd_param_3];
	cvta.to.global.u64 	%rd1, %rd6;
	mov.u32 	%r20, %ntid.x;
	mov.u32 	%r21, %ctaid.x;
	mul.lo.s32 	%r1, %r20, %r21;
	mov.u32 	%r2, %tid.x;
	add.s32 	%r3, %r1, %r2;
	setp.ge.u32 	%p1, %r3, %r19;
	@%p1 bra 	$L__BB1_15;
	add.s32 	%r31, %r3, 1;
	setp.ge.u32 	%p2, %r31, %r19;
	mov.f64 	%fd206, 0d0000000000000000;
	@%p2 bra 	$L__BB1_14;
	mul.wide.u32 	%rd7, %r3, 48;
	add.s64 	%rd8, %rd1, %rd7;
	ld.global.f64 	%fd1, [%rd8];
	ld.global.f64 	%fd2, [%rd8+8];
	ld.global.f64 	%fd3, [%rd8+16];
	not.b32 	%r22, %r1;
	add.s32 	%r23, %r19, %r22;
	sub.s32 	%r5, %r23, %r2;
	sub.s32 	%r24, %r19, %r3;
	add.s32 	%r25, %r24, -2;
	and.b32  	%r6, %r5, 7;
	setp.lt.u32 	%p3, %r25, 7;
	mov.f64 	%fd206, 0d0000000000000000;
	@%p3 bra 	$L__BB1_6;
	and.b32  	%r26, %r5, -8;
	neg.s32 	%r28, %r26;
	mul.wide.u32 	%rd9, %r31, 48;
	add.s64 	%rd10, %rd9, %rd1;
	add.s64 	%rd20, %rd10, 192;
	mov.f64 	%fd206, 0d0000000000000000;
	mov.u32 	%r29, %r3;
$L__BB1_4:
	.pragma "nounroll";
	ld.global.f64 	%fd21, [%rd20+-192];
	sub.f64 	%fd22, %fd21, %fd1;
	ld.global.f64 	%fd23, [%rd20+-184];
	sub.f64 	%fd24, %fd23, %fd2;
	ld.global.f64 	%fd25, [%rd20+-176];
	sub.f64 	%fd26, %fd25, %fd3;
	mul.f64 	%fd27, %fd24, %fd24;
	fma.rn.f64 	%fd28, %fd22, %fd22, %fd27;
	fma.rn.f64 	%fd29, %fd26, %fd26, %fd28;
	add.f64 	%fd30, %fd16, %fd29;
	rsqrt.approx.f64 	%fd31, %fd30;
	add.f64 	%fd32, %fd206, %fd31;
	ld.global.f64 	%fd33, [%rd20+-144];
	sub.f64 	%fd34, %fd33, %fd1;
	ld.global.f64 	%fd35, [%rd20+-136];
	sub.f64 	%fd36, %fd35, %fd2;
	ld.global.f64 	%fd37, [%rd20+-128];
	sub.f64 	%fd38, %fd37, %fd3;
	mul.f64 	%fd39, %fd36, %fd36;
	fma.rn.f64 	%fd40, %fd34, %fd34, %fd39;
	fma.rn.f64 	%fd41, %fd38, %fd38, %fd40;
	add.f64 	%fd42, %fd16, %fd41;
	rsqrt.approx.f64 	%fd43, %fd42;
	add.f64 	%fd44, %fd32, %fd43;
	ld.global.f64 	%fd45, [%rd20+-96];
	sub.f64 	%fd46, %fd45, %fd1;
	ld.global.f64 	%fd47, [%rd20+-88];
	sub.f64 	%fd48, %fd47, %fd2;
	ld.global.f64 	%fd49, [%rd20+-80];
	sub.f64 	%fd50, %fd49, %fd3;
	mul.f64 	%fd51, %fd48, %fd48;
	fma.rn.f64 	%fd52, %fd46, %fd46, %fd51;
	fma.rn.f64 	%fd53, %fd50, %fd50, %fd52;
	add.f64 	%fd54, %fd16, %fd53;
	rsqrt.approx.f64 	%fd55, %fd54;
	add.f64 	%fd56, %fd44, %fd55;
	ld.global.f64 	%fd57, [%rd20+-48];
	sub.f64 	%fd58, %fd57, %fd1;
	ld.global.f64 	%fd59, [%rd20+-40];
	sub.f64 	%fd60, %fd59, %fd2;
	ld.global.f64 	%fd61, [%rd20+-32];
	sub.f64 	%fd62, %fd61, %fd3;
	mul.f64 	%fd63, %fd60, %fd60;
	fma.rn.f64 	%fd64, %fd58, %fd58, %fd63;
	fma.rn.f64 	%fd65, %fd62, %fd62, %fd64;
	add.f64 	%fd66, %fd16, %fd65;
	rsqrt.approx.f64 	%fd67, %fd66;
	add.f64 	%fd68, %fd56, %fd67;
	ld.global.f64 	%fd69, [%rd20];
	sub.f64 	%fd70, %fd69, %fd1;
	ld.global.f64 	%fd71, [%rd20+8];
	sub.f64 	%fd72, %fd71, %fd2;
	ld.global.f64 	%fd73, [%rd20+16];
	sub.f64 	%fd74, %fd73, %fd3;
	mul.f64 	%fd75, %fd72, %fd72;
	fma.rn.f64 	%fd76, %fd70, %fd70, %fd75;
	fma.rn.f64 	%fd77, %fd74, %fd74, %fd76;
	add.f64 	%fd78, %fd16, %fd77;
	rsqrt.approx.f64 	%fd79, %fd78;
	add.f64 	%fd80, %fd68, %fd79;
	ld.global.f64 	%fd81, [%rd20+48];
	sub.f64 	%fd82, %fd81, %fd1;
	ld.global.f64 	%fd83, [%rd20+56];
	sub.f64 	%fd84, %fd83, %fd2;
	ld.global.f64 	%fd85, [%rd20+64];
	sub.f64 	%fd86, %fd85, %fd3;
	mul.f64 	%fd87, %fd84, %fd84;
	fma.rn.f64 	%fd88, %fd82, %fd82, %fd87;
	fma.rn.f64 	%fd89, %fd86, %fd86, %fd88;
	add.f64 	%fd90, %fd16, %fd89;
	rsqrt.approx.f64 	%fd91, %fd90;
	add.f64 	%fd92, %fd80, %fd91;
	ld.global.f64 	%fd93, [%rd20+96];
	sub.f64 	%fd94, %fd93, %fd1;
	ld.global.f64 	%fd95, [%rd20+104];
	sub.f64 	%fd96, %fd95, %fd2;
	ld.global.f64 	%fd97, [%rd20+112];
	sub.f64 	%fd98, %fd97, %fd3;
	mul.f64 	%fd99, %fd96, %fd96;
	fma.rn.f64 	%fd100, %fd94, %fd94, %fd99;
	fma.rn.f64 	%fd101, %fd98, %fd98, %fd100;
	add.f64 	%fd102, %fd16, %fd101;
	rsqrt.approx.f64 	%fd103, %fd102;
	add.f64 	%fd104, %fd92, %fd103;
	ld.global.f64 	%fd105, [%rd20+144];
	sub.f64 	%fd106, %fd105, %fd1;
	ld.global.f64 	%fd107, [%rd20+152];
	sub.f64 	%fd108, %fd107, %fd2;
	ld.global.f64 	%fd109, [%rd20+160];
	sub.f64 	%fd110, %fd109, %fd3;
	mul.f64 	%fd111, %fd108, %fd108;
	fma.rn.f64 	%fd112, %fd106, %fd106, %fd111;
	fma.rn.f64 	%fd113, %fd110, %fd110, %fd112;
	add.f64 	%fd114, %fd16, %fd113;
	rsqrt.approx.f64 	%fd115, %fd114;
	add.f64 	%fd206, %fd104, %fd115;
	add.s32 	%r29, %r29, 8;
	add.s32 	%r28, %r28, 8;
	add.s64 	%rd20, %rd20, 384;
	setp.ne.s32 	%p4, %r28, 0;
	@%p4 bra 	$L__BB1_4;
	add.s32 	%r31, %r29, 1;
$L__BB1_6:
	setp.eq.s32 	%p5, %r6, 0;
	@%p5 bra 	$L__BB1_14;
	and.b32  	%r14, %r5, 3;
	setp.lt.u32 	%p6, %r6, 4;
	@%p6 bra 	$L__BB1_9;
	mul.wide.u32 	%rd11, %r31, 48;
	add.s64 	%rd12, %rd1, %rd11;
	ld.global.f64 	%fd117, [%rd12];
	sub.f64 	%fd118, %fd117, %fd1;
	ld.global.f64 	%fd119, [%rd12+8];
	sub.f64 	%fd120, %fd119, %fd2;
	ld.global.f64 	%fd121, [%rd12+16];
	sub.f64 	%fd122, %fd121, %fd3;
	mul.f64 	%fd123, %fd120, %fd120;
	fma.rn.f64 	%fd124, %fd118, %fd118, %fd123;
	fma.rn.f64 	%fd125, %fd122, %fd122, %fd124;
	add.f64 	%fd126, %fd16, %fd125;
	rsqrt.approx.f64 	%fd127, %fd126;
	add.f64 	%fd128, %fd206, %fd127;
	ld.global.f64 	%fd129, [%rd12+48];
	sub.f64 	%fd130, %fd129, %fd1;
	ld.global.f64 	%fd131, [%rd12+56];
	sub.f64 	%fd132, %fd131, %fd2;
	ld.global.f64 	%fd133, [%rd12+64];
	sub.f64 	%fd134, %fd133, %fd3;
	mul.f64 	%fd135, %fd132, %fd132;
	fma.rn.f64 	%fd136, %fd130, %fd130, %fd135;
	fma.rn.f64 	%fd137, %fd134, %fd134, %fd136;
	add.f64 	%fd138, %fd16, %fd137;
	rsqrt.approx.f64 	%fd139, %fd138;
	add.f64 	%fd140, %fd128, %fd139;
	ld.global.f64 	%fd141, [%rd12+96];
	sub.f64 	%fd142, %fd141, %fd1;
	ld.global.f64 	%fd143, [%rd12+104];
	sub.f64 	%fd144, %fd143, %fd2;
	ld.global.f64 	%fd145, [%rd12+112];
	sub.f64 	%fd146, %fd145, %fd3;
	mul.f64 	%fd147, %fd144, %fd144;
	fma.rn.f64 	%fd148, %fd142, %fd142, %fd147;
	fma.rn.f64 	%fd149, %fd146, %fd146, %fd148;
	add.f64 	%fd150, %fd16, %fd149;
	rsqrt.approx.f64 	%fd151, %fd150;
	add.f64 	%fd152, %fd140, %fd151;
	ld.global.f64 	%fd153, [%rd12+144];
	sub.f64 	%fd154, %fd153, %fd1;
	ld.global.f64 	%fd155, [%rd12+152];
	sub.f64 	%fd156, %fd155, %fd2;
	ld.global.f64 	%fd157, [%rd12+160];
	sub.f64 	%fd158, %fd157, %fd3;
	mul.f64 	%fd159, %fd156, %fd156;
	fma.rn.f64 	%fd160, %fd154, %fd154, %fd159;
	fma.rn.f64 	%fd161, %fd158, %fd158, %fd160;
	add.f64 	%fd162, %fd16, %fd161;
	rsqrt.approx.f64 	%fd163, %fd162;
	add.f64 	%fd206, %fd152, %fd163;
	add.s32 	%r31, %r31, 4;
$L__BB1_9:
	setp.eq.s32 	%p7, %r14, 0;
	@%p7 bra 	$L__BB1_14;
	setp.eq.s32 	%p8, %r14, 1;
	@%p8 bra 	$L__BB1_12;
	mul.wide.u32 	%rd13, %r31, 48;
	add.s64 	%rd14, %rd1, %rd13;
	ld.global.f64 	%fd165, [%rd14];
	sub.f64 	%fd166, %fd165, %fd1;
	ld.global.f64 	%fd167, [%rd14+8];
	sub.f64 	%fd168, %fd167, %fd2;
	ld.global.f64 	%fd169, [%rd14+16];
	sub.f64 	%fd170, %fd169, %fd3;
	mul.f64 	%fd171, %fd168, %fd168;
	fma.rn.f64 	%fd172, %fd166, %fd166, %fd171;
	fma.rn.f64 	%fd173, %fd170, %fd170, %fd172;
	add.f64 	%fd174, %fd16, %fd173;
	rsqrt.approx.f64 	%fd175, %fd174;
	add.f64 	%fd176, %fd206, %fd175;
	ld.global.f64 	%fd177, [%rd14+48];
	sub.f64 	%fd178, %fd177, %fd1;
	ld.global.f64 	%fd179, [%rd14+56];
	sub.f64 	%fd180, %fd179, %fd2;
	ld.global.f64 	%fd181, [%rd14+64];
	sub.f64 	%fd182, %fd181, %fd3;
	mul.f64 	%fd183, %fd180, %fd180;
	fma.rn.f64 	%fd184, %fd178, %fd178, %fd183;
	fma.rn.f64 	%fd185, %fd182, %fd182, %fd184;
	add.f64 	%fd186, %fd16, %fd185;
	rsqrt.approx.f64 	%fd187, %fd186;
	add.f64 	%fd206, %fd176, %fd187;
	add.s32 	%r31, %r31, 2;
$L__BB1_12:
	and.b32  	%r27, %r5, 1;
	setp.eq.b32 	%p9, %r27, 1;
	not.pred 	%p10, %p9;
	@%p10 bra 	$L__BB1_14;
	mul.wide.u32 	%rd15, %r31, 48;
	add.s64 	%rd16, %rd1, %rd15;
	ld.global.f64 	%fd188, [%rd16];
	sub.f64 	%fd189, %fd188, %fd1;
	ld.global.f64 	%fd190, [%rd16+8];
	sub.f64 	%fd191, %fd190, %fd2;
	ld.global.f64 	%fd192, [%rd16+16];
	sub.f64 	%fd193, %fd192, %fd3;
	mul.f64 	%fd194, %fd191, %fd191;
	fma.rn.f64 	%fd195, %fd189, %fd189, %fd194;
	fma.rn.f64 	%fd196, %fd193, %fd193, %fd195;
	add.f64 	%fd197, %fd16, %fd196;
	rsqrt.approx.f64 	%fd198, %fd197;
	add.f64 	%fd206, %fd206, %fd198;
$L__BB1_14:
	cvta.to.global.u64 	%rd17, %rd5;
	mul.wide.u32 	%rd18, %r3, 8;
	add.s64 	%rd19, %rd17, %rd18;
	st.global.f64 	[%rd19], %fd206;
$L__BB1_15:
	ret;

}


// ===== COMPILED SASS (sm_100) =====

	.target	sm_100

	.elftype	@"ET_EXEC"


//--------------------- .note.nv.tkinfo           --------------------------
	.section	.note.nv.tkinfo,"",@"SHT_NOTE"
	.sectionflags	@"SHF_NOTE_NV_TKINFO"
	.tkinfo
        /*0018*/ 	.word	0x00000002
        /*0030*/ 	.string	""
        /*0030*/ 	.string	"ptxas"
        /*0030*/ 	.string	"Cuda compilation tools, release 13.0, V13.0.88"
        /*0030*/ 	.string	"Build cuda_13.0.r13.0/compiler.36424714_0"
        /*0030*/ 	.string	"-arch sm_100 -m 64 "



//--------------------- .note.nv.cuinfo           --------------------------
	.section	.note.nv.cuinfo,"",@"SHT_NOTE"
	.sectionflags	@"SHF_NOTE_NV_CUINFO"
        /*0018*/ 	.short	0x0002
        /*001a*/ 	.short	0x0064
        /*001c*/ 	.short	0x0082
	.zero		2


//--------------------- .nv.info                  --------------------------
	.section	.nv.info,"",@"SHT_CUDA_INFO"
	.align	4


	//----- nvinfo : EIATTR_REGCOUNT
	.align		4
        /*0000*/ 	.byte	0x04, 0x2f
        /*0002*/ 	.short	(.L_2 - .L_1)
	.align		4
.L_1:
        /*0004*/ 	.word	index@(_Z10calcForcesP8Particledjd)
        /*0008*/ 	.word	0x00000028


	//----- nvinfo : EIATTR_FRAME_SIZE
	.align		4
.L_2:
        /*000c*/ 	.byte	0x04, 0x11
        /*000e*/ 	.short	(.L_4 - .L_3)
	.align		4
.L_3:
        /*0010*/ 	.word	index@($__internal_1_$__cuda_sm20_drsqrt_f64_slowpath_v2)
        /*0014*/ 	.word	0x00000000


	//----- nvinfo : EIATTR_FRAME_SIZE
	.align		4
.L_4:
        /*0018*/ 	.byte	0x04, 0x11
        /*001a*/ 	.short	(.L_6 - .L_5)
	.align		4
.L_5:
        /*001c*/ 	.word	index@(_Z10calcForcesP8Particledjd)
        /*0020*/ 	.word	0x00000000


	//----- nvinfo : EIATTR_REGCOUNT
	.align		4
.L_6:
        /*0024*/ 	.byte	0x04, 0x2f
        /*0026*/ 	.short	(.L_8 - .L_7)
	.align		4
.L_7:
        /*0028*/ 	.word	index@(_Z13calcPotentialP8ParticlePdjd)
        /*002c*/ 	.word	0x0000001c


	//----- nvinfo : EIATTR_FRAME_SIZE
	.align		4
.L_8:
        /*0030*/ 	.byte	0x04, 0x11
        /*0032*/ 	.short	(.L_10 - .L_9)
	.align		4
.L_9:
        /*0034*/ 	.word	index@($__internal_0_$__cuda_sm20_drsqrt_f64_slowpath_v2)
        /*0038*/ 	.word	0x00000000


	//----- nvinfo : EIATTR_FRAME_SIZE
	.align		4
.L_10:
        /*003c*/ 	.byte	0x04, 0x11
        /*003e*/ 	.short	(.L_12 - .L_11)
	.align		4
.L_11:
        /*0040*/ 	.word	index@(_Z13calcPotentialP8ParticlePdjd)
        /*0044*/ 	.word	0x00000000


	//----- nvinfo : EIATTR_MIN_STACK_SIZE
	.align		4
.L_12:
        /*0048*/ 	.byte	0x04, 0x12
        /*004a*/ 	.short	(.L_14 - .L_13)
	.align		4
.L_13:
        /*004c*/ 	.word	index@(_Z13calcPotentialP8ParticlePdjd)
        /*0050*/ 	.word	0x00000000


	//----- nvinfo : EIATTR_MIN_STACK_SIZE
	.align		4
.L_14:
        /*0054*/ 	.byte	0x04, 0x12
        /*0056*/ 	.short	(.L_16 - .L_15)
	.align		4
.L_15:
        /*0058*/ 	.word	index@(_Z10calcForcesP8Particledjd)
        /*005c*/ 	.word	0x00000000
.L_16:


//--------------------- .nv.compat                --------------------------
	.section	.nv.compat,"",@"SHT_CUDA_COMPAT_INFO"
	.align	4
        /*0000*/ 	.byte	0x02, 0x09, 0x00, 0x00, 0x02, 0x02, 0x01, 0x00, 0x02, 0x05, 0x05, 0x00, 0x03, 0x07, 0x01, 0x01
        /*0010*/ 	.byte	0x02, 0x03, 0x00, 0x00, 0x02, 0x06, 0x01, 0x00, 0x04, 0x0b, 0x08, 0x00, 0x01, 0x00, 0x00, 0x00
        /*0020*/ 	.byte	0x00, 0x00, 0x00, 0x00


//--------------------- .nv.info._Z13calcPotentialP8ParticlePdjd --------------------------
	.section	.nv.info._Z13calcPotentialP8ParticlePdjd,"",@"SHT_CUDA_INFO"
	.sectionflags	@""
	.align	4


	//----- nvinfo : EIATTR_CUDA_API_VERSION
	.align		4
        /*0000*/ 	.byte	0x04, 0x37
        /*0002*/ 	.short	(.L_18 - .L_17)
.L_17:
        /*0004*/ 	.word	0x00000082


	//----- nvinfo : EIATTR_KPARAM_INFO
	.align		4
.L_18:
        /*0008*/ 	.byte	0x04, 0x17
        /*000a*/ 	.short	(.L_20 - .L_19)
.L_19:
        /*000c*/ 	.word	0x00000000
        /*0010*/ 	.short	0x0003
        /*0012*/ 	.short	0x0018
        /*0014*/ 	.byte	0x00, 0xf0, 0x21, 0x00


	//----- nvinfo : EIATTR_KPARAM_INFO
	.align		4
.L_20:
        /*0018*/ 	.byte	0x04, 0x17
        /*001a*/ 	.short	(.L_22 - .L_21)
.L_21:
        /*001c*/ 	.word	0x00000000
        /*0020*/ 	.short	0x0002
        /*0022*/ 	.short	0x0010
        /*0024*/ 	.byte	0x00, 0xf0, 0x11, 0x00


	//----- nvinfo : EIATTR_KPARAM_INFO
	.align		4
.L_22:
        /*0028*/ 	.byte	0x04, 0x17
        /*002a*/ 	.short	(.L_24 - .L_23)
.L_23:
        /*002c*/ 	.word	0x00000000
        /*0030*/ 	.short	0x0001
        /*0032*/ 	.short	0x0008
        /*0034*/ 	.byte	0x00, 0xf5, 0x21, 0x00


	//----- nvinfo : EIATTR_KPARAM_INFO
	.align		4
.L_24:
        /*0038*/ 	.byte	0x04, 0x17
        /*003a*/ 	.short	(.L_26 - .L_25)
.L_25:
        /*003c*/ 	.word	0x00000000
        /*0040*/ 	.short	0x0000
        /*0042*/ 	.short	0x0000
        /*0044*/ 	.byte	0x00, 0xf5, 0x21, 0x00


	//----- nvinfo : EIATTR_SPARSE_MMA_MASK
	.align		4
.L_26:
        /*0048*/ 	.byte	0x03, 0x50
        /*004a*/ 	.short	0x0000


	//----- nvinfo : EIATTR_MAXREG_COUNT
	.align		4
        /*004c*/ 	.byte	0x03, 0x1b
        /*004e*/ 	.short	0x00ff


	//----- nvinfo : EIATTR_MERCURY_ISA_VERSION
	.align		4
        /*0050*/ 	.byte	0x03, 0x5f
        /*0052*/ 	.short	0x0101


	//----- nvinfo : EIATTR_VRC_CTA_INIT_COUNT
	.align		4
        /*0054*/ 	.byte	0x02, 0x4a
	.zero		1
	.zero		1


	//----- nvinfo : EIATTR_EXIT_INSTR_OFFSETS
	.align		4
        /*0058*/ 	.byte	0x04, 0x1c
        /*005a*/ 	.short	(.L_28 - .L_27)


	//   ....[0]....
.L_27:
        /*005c*/ 	.word	0x00000080


	//   ....[1]....
        /*0060*/ 	.word	0x00002040


	//----- nvinfo : EIATTR_CRS_STACK_SIZE
	.align		4
.L_28:
        /*0064*/ 	.byte	0x04, 0x1e
        /*0066*/ 	.short	(.L_30 - .L_29)
.L_29:
        /*0068*/ 	.word	0x00000000


	//----- nvinfo : EIATTR_CBANK_PARAM_SIZE
	.align		4
.L_30:
        /*006c*/ 	.byte	0x03, 0x19
        /*006e*/ 	.short	0x0020


	//----- nvinfo : EIATTR_PARAM_CBANK
	.align		4
        /*0070*/ 	.byte	0x04, 0x0a
        /*0072*/ 	.short	(.L_32 - .L_31)
	.align		4
.L_31:
        /*0074*/ 	.word	index@(.nv.constant0._Z13calcPotentialP8ParticlePdjd)
        /*0078*/ 	.short	0x0380
        /*007a*/ 	.short	0x0020


	//----- nvinfo : EIATTR_SW_WAR
	.align		4
.L_32:
        /*007c*/ 	.byte	0x04, 0x36
        /*007e*/ 	.short	(.L_34 - .L_33)
.L_33:
        /*0080*/ 	.word	0x00000008
.L_34:


//--------------------- .nv.info._Z10calcForcesP8Particledjd --------------------------
	.section	.nv.info._Z10calcForcesP8Particledjd,"",@"SHT_CUDA_INFO"
	.sectionflags	@""
	.align	4


	//----- nvinfo : EIATTR_CUDA_API_VERSION
	.align		4
        /*0000*/ 	.byte	0x04, 0x37
        /*0002*/ 	.short	(.L_36 - .L_35)
.L_35:
        /*0004*/ 	.word	0x00000082


	//----- nvinfo : EIATTR_KPARAM_INFO
	.align		4
.L_36:
        /*0008*/ 	.byte	0x04, 0x17
        /*000a*/ 	.short	(.L_38 - .L_37)
.L_37:
        /*000c*/ 	.word	0x00000000
        /*0010*/ 	.short	0x0003
        /*0012*/ 	.short	0x0018
        /*0014*/ 	.byte	0x00, 0xf0, 0x21, 0x00


	//----- nvinfo : EIATTR_KPARAM_INFO
	.align		4
.L_38:
        /*0018*/ 	.byte	0x04, 0x17
        /*001a*/ 	.short	(.L_40 - .L_39)
.L_39:
        /*001c*/ 	.word	0x00000000
        /*0020*/ 	.short	0x0002
        /*0022*/ 	.short	0x0010
        /*0024*/ 	.byte	0x00, 0xf0, 0x11, 0x00


	//----- nvinfo : EIATTR_KPARAM_INFO
	.align		4
.L_40:
        /*0028*/ 	.byte	0x04, 0x17
        /*002a*/ 	.short	(.L_42 - .L_41)
.L_41:
        /*002c*/ 	.word	0x00000000
        /*0030*/ 	.short	0x0001
        /*0032*/ 	.short	0x0008
        /*0034*/ 	.byte	0x00, 0xf0, 0x21, 0x00


	//----- nvinfo : EIATTR_KPARAM_INFO
	.align		4
.L_42:
        /*0038*/ 	.byte	0x04, 0x17
        /*003a*/ 	.short	(.L_44 - .L_43)
.L_43:
        /*003c*/ 	.word	0x00000000
        /*0040*/ 	.short	0x0000
        /*0042*/ 	.short	0x0000
        /*0044*/ 	.byte	0x00, 0xf5, 0x21, 0x00


	//----- nvinfo : EIATTR_SPARSE_MMA_MASK
	.align		4
.L_44:
        /*0048*/ 	.byte	0x03, 0x50
        /*004a*/ 	.short	0x0000


	//----- nvinfo : EIATTR_MAXREG_COUNT
	.align		4
        /*004c*/ 	.byte	0x03, 0x1b
        /*004e*/ 	.short	0x00ff


	//----- nvinfo : EIATTR_MERCURY_ISA_VERSION
	.align		4
        /*0050*/ 	.byte	0x03, 0x5f
        /*0052*/ 	.short	0x0101


	//----- nvinfo : EIATTR_VRC_CTA_INIT_COUNT
	.align		4
        /*0054*/ 	.byte	0x02, 0x4a
	.zero		1
	.zero		1


	//----- nvinfo : EIATTR_EXIT_INSTR_OFFSETS
	.align		4
        /*0058*/ 	.byte	0x04, 0x1c
        /*005a*/ 	.short	(.L_46 - .L_45)


	//   ....[0]....
.L_45:
        /*005c*/ 	.word	0x00000070


	//   ....[1]....
        /*0060*/ 	.word	0x00001270


	//----- nvinfo : EIATTR_CRS_STACK_SIZE
	.align		4
.L_46:
        /*0064*/ 	.byte	0x04, 0x1e
        /*0066*/ 	.short	(.L_48 - .L_47)
.L_47:
        /*0068*/ 	.word	0x00000000


	//----- nvinfo : EIATTR_CBANK_PARAM_SIZE
	.align		4
.L_48:
        /*006c*/ 	.byte	0x03, 0x19
        /*006e*/ 	.short	0x0020


	//----- nvinfo : EIATTR_PARAM_CBANK
	.align		4
        /*0070*/ 	.byte	0x04, 0x0a
        /*0072*/ 	.short	(.L_50 - .L_49)
	.align		4
.L_49:
        /*0074*/ 	.word	index@(.nv.constant0._Z10calcForcesP8Particledjd)
        /*0078*/ 	.short	0x0380
        /*007a*/ 	.short	0x0020


	//----- nvinfo : EIATTR_SW_WAR
	.align		4
.L_50:
        /*007c*/ 	.byte	0x04, 0x36
        /*007e*/ 	.short	(.L_52 - .L_51)
.L_51:
        /*0080*/ 	.word	0x00000008
.L_52:


//--------------------- .nv.callgraph             --------------------------
	.section	.nv.callgraph,"",@"SHT_CUDA_CALLGRAPH"
	.align	4
	.sectionentsize	8
	.align		4
        /*0000*/ 	.word	0x00000000
	.align		4
        /*0004*/ 	.word	0xffffffff
	.align		4
        /*0008*/ 	.word	0x00000000
	.align		4
        /*000c*/ 	.word	0xfffffffe
	.align		4
        /*0010*/ 	.word	0x00000000
	.align		4
        /*0014*/ 	.word	0xfffffffd
	.align		4
        /*0018*/ 	.word	0x00000000
	.align		4
        /*001c*/ 	.word	0xfffffffc


//--------------------- .nv.constant4             --------------------------
	.section	.nv.constant4,"a",@progbits
	.align	8
	.align		8
.nv.constant4:
        /*0000*/ 	.dword	d_potential


//--------------------- .text._Z13calcPotentialP8ParticlePdjd --------------------------
	.section	.text._Z13calcPotentialP8ParticlePdjd,"ax",@progbits
	.align	128
        .global         _Z13calcPotentialP8ParticlePdjd
        .type           _Z13calcPotentialP8ParticlePdjd,@function
        .size           _Z13calcPotentialP8ParticlePdjd,(.L_x_68 - _Z13calcPotentialP8ParticlePdjd)
        .other          _Z13calcPotentialP8ParticlePdjd,@"STO_CUDA_ENTRY STV_DEFAULT"
_Z13calcPotentialP8ParticlePdjd:
.text._Z13calcPotentialP8ParticlePdjd:
[----:B------:R-:W-:Y:S01]  /*0000*/  LDC R1, c[0x0][0x37c] ;  /* 0x0000df00ff017b82 */ /* 0x000fe20000000800 */
[----:B------:R-:W0:Y:S07]  /*0010*/  S2R R4, SR_TID.X ;  /* 0x0000000000047919 */ /* 0x000e2e0000002100 */
[----:B------:R-:W1:Y:S01]  /*0020*/  S2UR UR5, SR_CTAID.X ;  /* 0x00000000000579c3 */ /* 0x000e620000002500 */
[----:B------:R-:W1:Y:S07]  /*0030*/  LDCU UR4, c[0x0][0x360] ;  /* 0x00006c00ff0477ac */ /* 0x000e6e0008000800 */
[----:B------:R-:W2:Y:S01]  /*0040*/  LDC R3, c[0x0][0x390] ;  /* 0x0000e400ff037b82 */ /* 0x000ea20000000800 */
[----:B-1----:R-:W-:-:S06]  /*0050*/  UIMAD UR4, UR4, UR5, URZ ;  /* 0x00000005040472a4 */ /* 0x002fcc000f8e02ff */
[----:B0-----:R-:W-:-:S05]  /*0060*/  VIADD R5, R4, UR4 ;  /* 0x0000000404057c36 */ /* 0x001fca0008000000 */
[----:B--2---:R-:W-:-:S13]  /*0070*/  ISETP.GE.U32.AND P0, PT, R5, R3, PT ;  /* 0x000000030500720c */ /* 0x004fda0003f06070 */
[----:B------:R-:W-:Y:S05]  /*0080*/  @P0 EXIT ;  /* 0x000000000000094d */ /* 0x000fea0003800000 */
[----:B------:R-:W-:Y:S01]  /*0090*/  VIADD R0, R5, 0x1 ;  /* 0x0000000105007836 */ /* 0x000fe20000000000 */
[----:B------:R-:W0:Y:S01]  /*00a0*/  LDCU.64 UR6, c[0x0][0x358] ;  /* 0x00006b00ff0677ac */ /* 0x000e220008000a00 */
[----:B------:R-:W-:Y:S01]  /*00b0*/  BSSY.RECONVERGENT B0, `(.L_x_0) ;  /* 0x00001f5000007945 */ /* 0x000fe20003800200 */
[----:B------:R-:W-:Y:S02]  /*00c0*/  CS2R R22, SRZ ;  /* 0x0000000000167805 */ /* 0x000fe4000001ff00 */
[----:B------:R-:W-:Y:S01]  /*00d0*/  ISETP.GE.U32.AND P0, PT, R0, R3, PT ;  /* 0x000000030000720c */ /* 0x000fe20003f06070 */
[----:B------:R-:W1:-:S12]  /*00e0*/  LDCU.64 UR8, c[0x0][0x398] ;  /* 0x00007300ff0877ac */ /* 0x000e580008000a00 */
[----:B------:R-:W-:Y:S05]  /*00f0*/  @P0 BRA `(.L_x_1) ;  /* 0x0000001c00c00947 */ /* 0x000fea0003800000 */
[----:B------:R-:W2:Y:S02]  /*0100*/  LDC.64 R8, c[0x0][0x380] ;  /* 0x0000e000ff087b82 */ /* 0x000ea40000000a00 */
[----:B--2---:R-:W-:-:S05]  /*0110*/  IMAD.WIDE.U32 R6, R5, 0x30, R8 ;  /* 0x0000003005067825 */ /* 0x004fca00078e0008 */
[----:B0-----:R0:W5:Y:S04]  /*0120*/  LDG.E.64 R14, desc[UR6][R6.64] ;  /* 0x00000006060e7981 */ /* 0x001168000c1e1b00 */
[----:B------:R0:W5:Y:S04]  /*0130*/  LDG.E.64 R12, desc[UR6][R6.64+0x8] ;  /* 0x00000806060c7981 */ /* 0x000168000c1e1b00 */
[----:B------:R0:W5:Y:S01]  /*0140*/  LDG.E.64 R10, desc[UR6][R6.64+0x10] ;  /* 0x00001006060a7981 */ /* 0x000162000c1e1b00 */
[----:B------:R-:W-:Y:S01]  /*0150*/  IADD3 R2, PT, PT, -R5, -0x2, R3 ;  /* 0xfffffffe05027810 */ /* 0x000fe20007ffe103 */
[----:B------:R-:W-:Y:S01]  /*0160*/  ULOP3.LUT UR5, URZ, UR4, URZ, 0x33, !UPT ;  /* 0x00000004ff057292 */ /* 0x000fe2000f8e33ff */
[----:B------:R-:W-:Y:S01]  /*0170*/  BSSY.RECONVERGENT B2, `(.L_x_2) ;  /* 0x00000fe000027945 */ /* 0x000fe20003800200 */
[----:B------:R-:W-:-:S02]  /*0180*/  CS2R R22, SRZ ;  /* 0x0000000000167805 */ /* 0x000fc4000001ff00 */
[----:B------:R-:W-:Y:S02]  /*0190*/  ISETP.GE.U32.AND P0, PT, R2, 0x7, PT ;  /* 0x000000070200780c */ /* 0x000fe40003f06070 */
[----:B------:R-:W-:-:S04]  /*01a0*/  IADD3 R4, PT, PT, -R4, UR5, R3 ;  /* 0x0000000504047c10 */ /* 0x000fc8000fffe103 */
[----:B------:R-:W-:-:S07]  /*01b0*/  LOP3.LUT R3, R4, 0x7, RZ, 0xc0, !PT ;  /* 0x0000000704037812 */ /* 0x000fce00078ec0ff */
[----:B0-----:R-:W-:Y:S05]  /*01c0*/  @!P0 BRA `(.L_x_3) ;  /* 0x0000000c00e08947 */ /* 0x001fea0003800000 */
[----:B------:R-:W-:Y:S01]  /*01d0*/  IMAD.WIDE.U32 R6, R0, 0x30, R8 ;  /* 0x0000003000067825 */ /* 0x000fe200078e0008 */
[----:B------:R-:W-:Y:S01]  /*01e0*/  LOP3.LUT R0, R4, 0xfffffff8, RZ, 0xc0, !PT ;  /* 0xfffffff804007812 */ /* 0x000fe200078ec0ff */
[----:B------:R-:W-:Y:S01]  /*01f0*/  BSSY.RECONVERGENT B3, `(.L_x_4) ;  /* 0x00000f4000037945 */ /* 0x000fe20003800200 */
[----:B------:R-:W-:Y:S01]  /*0200*/  CS2R R22, SRZ ;  /* 0x0000000000167805 */ /* 0x000fe2000001ff00 */
[----:B------:R-:W-:Y:S01]  /*0210*/  IMAD.MOV.U32 R2, RZ, RZ, R5 ;  /* 0x000000ffff027224 */ /* 0x000fe200078e0005 */
[----:B------:R-:W-:Y:S01]  /*0220*/  IADD3 R8, P0, PT, R6, 0xc0, RZ ;  /* 0x000000c006087810 */ /* 0x000fe20007f1e0ff */
[----:B------:R-:W-:-:S03]  /*0230*/  IMAD.MOV R0, RZ, RZ, -R0 ;  /* 0x000000ffff007224 */ /* 0x000fc600078e0a00 */
[----:B------:R-:W-:-:S09]  /*0240*/  IADD3.X R9, PT, PT, RZ, R7, RZ, P0, !PT ;  /* 0x00000007ff097210 */ /* 0x000fd200007fe4ff */
.L_x_21:
[----:B------:R-:W2:Y:S04]  /*0250*/  LDG.E.64 R18, desc[UR6][R8.64+-0xb8] ;  /* 0xffff480608127981 */ /* 0x000ea8000c1e1b00 */
[----:B------:R-:W3:Y:S04]  /*0260*/  LDG.E.64 R16, desc[UR6][R8.64+-0xc0] ;  /* 0xffff400608107981 */ /* 0x000ee8000c1e1b00 */
[----:B------:R-:W4:Y:S01]  /*0270*/  LDG.E.64 R6, desc[UR6][R8.64+-0xb0] ;  /* 0xffff500608067981 */ /* 0x000f22000c1e1b00 */
[----:B------:R-:W-:Y:S01]  /*0280*/  IMAD.MOV.U32 R24, RZ, RZ, 0x0 ;  /* 0x00000000ff187424 */ /* 0x000fe200078e00ff */
[----:B------:R-:W-:Y:S01]  /*0290*/  MOV R25, 0x3fd80000 ;  /* 0x3fd8000000197802 */ /* 0x000fe20000000f00 */
[----:B------:R-:W-:Y:S01]  /*02a0*/  VIADD R0, R0, 0x8 ;  /* 0x0000000800007836 */ /* 0x000fe20000000000 */
[----:B------:R-:W-:Y:S04]  /*02b0*/  BSSY.RECONVERGENT B4, `(.L_x_5) ;  /* 0x0000017000047945 */ /* 0x000fe80003800200 */
[----:B------:R-:W-:Y:S01]  /*02c0*/  ISETP.NE.AND P0, PT, R0, RZ, PT ;  /* 0x000000ff0000720c */ /* 0x000fe20003f05270 */
[----:B--2--5:R-:W-:-:S02]  /*02d0*/  DADD R18, -R12, R18 ;  /* 0x000000000c127229 */ /* 0x024fc40000000112 */
[----:B---3--:R-:W-:-:S06]  /*02e0*/  DADD R16, -R14, R16 ;  /* 0x000000000e107229 */ /* 0x008fcc0000000110 */
[----:B------:R-:W-:Y:S02]  /*02f0*/  DMUL R18, R18, R18 ;  /* 0x0000001212127228 */ /* 0x000fe40000000000 */
[----:B----4-:R-:W-:-:S06]  /*0300*/  DADD R6, -R10, R6 ;  /* 0x000000000a067229 */ /* 0x010fcc0000000106 */
[----:B------:R-:W-:-:S08]  /*0310*/  DFMA R18, R16, R16, R18 ;  /* 0x000000101012722b */ /* 0x000fd00000000012 */
[----:B------:R-:W-:Y:S01]  /*0320*/  DFMA R16, R6, R6, R18 ;  /* 0x000000060610722b */ /* 0x000fe20000000012 */
[----:B------:R-:W-:-:S07]  /*0330*/  IMAD.MOV.U32 R6, RZ, RZ, RZ ;  /* 0x000000ffff067224 */ /* 0x000fce00078e00ff */
[----:B-1----:R-:W-:-:S06]  /*0340*/  DADD R16, R16, UR8 ;  /* 0x0000000810107e29 */ /* 0x002fcc0008000000 */
[----:B------:R-:W0:Y:S04]  /*0350*/  MUFU.RSQ64H R7, R17 ;  /* 0x0000001100077308 */ /* 0x000e280000001c00 */
[----:B------:R-:W-:-:S05]  /*0360*/  VIADD R20, R17, 0xfff00000 ;  /* 0xfff0000011147836 */ /* 0x000fca0000000000 */
[----:B------:R-:W-:Y:S01]  /*0370*/  ISETP.GE.U32.AND P1, PT, R20, 0x7fe00000, PT ;  /* 0x7fe000001400780c */ /* 0x000fe20003f26070 */
[----:B0-----:R-:W-:-:S08]  /*0380*/  DMUL R18, R6, R6 ;  /* 0x0000000606127228 */ /* 0x001fd00000000000 */
[----:B------:R-:W-:-:S08]  /*0390*/  DFMA R18, R16, -R18, 1 ;  /* 0x3ff000001012742b */ /* 0x000fd00000000812 */
[----:B------:R-:W-:Y:S02]  /*03a0*/  DFMA R24, R18, R24, 0.5 ;  /* 0x3fe000001218742b */ /* 0x000fe40000000018 */
[----:B------:R-:W-:-:S08]  /*03b0*/  DMUL R18, R6, R18 ;  /* 0x0000001206127228 */ /* 0x000fd00000000000 */
[----:B------:R-:W-:Y:S01]  /*03c0*/  DFMA R24, R24, R18, R6 ;  /* 0x000000121818722b */ /* 0x000fe20000000006 */
[----:B------:R-:W-:Y:S10]  /*03d0*/  @!P1 BRA `(.L_x_6) ;  /* 0x0000000000109947 */ /* 0x000ff40003800000 */
[----:B------:R-:W-:-:S07]  /*03e0*/  MOV R6, 0x400 ;  /* 0x0000040000067802 */ /* 0x000fce0000000f00 */
[----:B------:R-:W-:Y:S05]  /*03f0*/  CALL.REL.NOINC `($__internal_0_$__cuda_sm20_drsqrt_f64_slowpath_v2) ;  /* 0x0000001c00147944 */ /* 0x000fea0003c00000 */
[----:B------:R-:W-:Y:S01]  /*0400*/  IMAD.MOV.U32 R24, RZ, RZ, R16 ;  /* 0x000000ffff187224 */ /* 0x000fe200078e0010 */
[----:B------:R-:W-:-:S07]  /*0410*/  MOV R25, R17 ;  /* 0x0000001100197202 */ /* 0x000fce0000000f00 */
.L_x_6:
[----:B------:R-:W-:Y:S05]  /*0420*/  BSYNC.RECONVERGENT B4 ;  /* 0x0000000000047941 */ /* 0x000fea0003800200 */
.L_x_5:
[----:B------:R-:W2:Y:S04]  /*0430*/  LDG.E.64 R18, desc[UR6][R8.64+-0x88] ;  /* 0xffff780608127981 */ /* 0x000ea8000c1e1b00 */
[----:B------:R-:W3:Y:S04]  /*0440*/  LDG.E.64 R6, desc[UR6][R8.64+-0x90] ;  /* 0xffff700608067981 */ /* 0x000ee8000c1e1b00 */
[----:B------:R-:W4:Y:S01]  /*0450*/  LDG.E.64 R16, desc[UR6][R8.64+-0x80] ;  /* 0xffff800608107981 */ /* 0x000f22000c1e1b00 */
[----:B------:R-:W-:Y:S01]  /*0460*/  IMAD.MOV.U32 R20, RZ, RZ, RZ ;  /* 0x000000ffff147224 */ /* 0x000fe200078e00ff */
[----:B------:R-:W-:Y:S01]  /*0470*/  DADD R22, R24, R22 ;  /* 0x0000000018167229 */ /* 0x000fe20000000016 */
[----:B------:R-:W-:Y:S01]  /*0480*/  BSSY.RECONVERGENT B4, `(.L_x_7) ;  /* 0x0000017000047945 */ /* 0x000fe20003800200 */
[----:B--2---:R-:W-:-:S02]  /*0490*/  DADD R18, -R12, R18 ;  /* 0x000000000c127229 */ /* 0x004fc40000000112 */
[----:B---3--:R-:W-:-:S06]  /*04a0*/  DADD R6, -R14, R6 ;  /* 0x000000000e067229 */ /* 0x008fcc0000000106 */
[----:B------:R-:W-:Y:S02]  /*04b0*/  DMUL R18, R18, R18 ;  /* 0x0000001212127228 */ /* 0x000fe40000000000 */
[----:B----4-:R-:W-:-:S06]  /*04c0*/  DADD R16, -R10, R16 ;  /* 0x000000000a107229 */ /* 0x010fcc0000000110 */
[----:B------:R-:W-:-:S08]  /*04d0*/  DFMA R18, R6, R6, R18 ;  /* 0x000000060612722b */ /* 0x000fd00000000012 */
[----:B------:R-:W-:Y:S01]  /*04e0*/  DFMA R16, R16, R16, R18 ;  /* 0x000000101010722b */ /* 0x000fe20000000012 */
[----:B------:R-:W-:Y:S02]  /*04f0*/  IMAD.MOV.U32 R18, RZ, RZ, 0x0 ;  /* 0x00000000ff127424 */ /* 0x000fe400078e00ff */
[----:B------:R-:W-:-:S05]  /*0500*/  IMAD.MOV.U32 R19, RZ, RZ, 0x3fd80000 ;  /* 0x3fd80000ff137424 */ /* 0x000fca00078e00ff */
[----:B------:R-:W-:-:S06]  /*0510*/  DADD R16, R16, UR8 ;  /* 0x0000000810107e29 */ /* 0x000fcc0008000000 */
[----:B------:R-:W0:Y:S04]  /*0520*/  MUFU.RSQ64H R21, R17 ;  /* 0x0000001100157308 */ /* 0x000e280000001c00 */
[----:B------:R-:W-:-:S04]  /*0530*/  IADD3 R24, PT, PT, R17, -0x100000, RZ ;  /* 0xfff0000011187810 */ /* 0x000fc80007ffe0ff */
        /* <DEDUP_REMOVED lines=9> */
[----:B------:R-:W-:Y:S02]  /*05d0*/  IMAD.MOV.U32 R20, RZ, RZ, R16 ;  /* 0x000000ffff147224 */ /* 0x000fe400078e0010 */
[----:B------:R-:W-:-:S07]  /*05e0*/  IMAD.MOV.U32 R21, RZ, RZ, R17 ;  /* 0x000000ffff157224 */ /* 0x000fce00078e0011 */
.L_x_8:
[----:B------:R-:W-:Y:S05]  /*05f0*/  BSYNC.RECONVERGENT B4 ;  /* 0x0000000000047941 */ /* 0x000fea0003800200 */
.L_x_7:
        /* <DEDUP_REMOVED lines=12> */
[----:B------:R-:W-:Y:S01]  /*06c0*/  MOV R18, 0x0 ;  /* 0x0000000000127802 */ /* 0x000fe20000000f00 */
[----:B------:R-:W-:-:S06]  /*06d0*/  IMAD.MOV.U32 R19, RZ, RZ, 0x3fd80000 ;  /* 0x3fd80000ff137424 */ /* 0x000fcc00078e00ff */
[----:B------:R-:W-:-:S06]  /*06e0*/  DADD R16, R16, UR8 ;  /* 0x0000000810107e29 */ /* 0x000fcc0008000000 */
        /* <DEDUP_REMOVED lines=13> */
.L_x_10:
[----:B------:R-:W-:Y:S05]  /*07c0*/  BSYNC.RECONVERGENT B4 ;  /* 0x0000000000047941 */ /* 0x000fea0003800200 */
.L_x_9:
        /* <DEDUP_REMOVED lines=28> */
.L_x_12:
[----:B------:R-:W-:Y:S05]  /*0990*/  BSYNC.RECONVERGENT B4 ;  /* 0x0000000000047941 */ /* 0x000fea0003800200 */
.L_x_11:
        /* <DEDUP_REMOVED lines=28> */
.L_x_14:
[----:B------:R-:W-:Y:S05]  /*0b60*/  BSYNC.RECONVERGENT B4 ;  /* 0x0000000000047941 */ /* 0x000fea0003800200 */
.L_x_13:
        /* <DEDUP_REMOVED lines=28> */
.L_x_16:
[----:B------:R-:W-:Y:S05]  /*0d30*/  BSYNC.RECONVERGENT B4 ;  /* 0x0000000000047941 */ /* 0x000fea0003800200 */
.L_x_15:
        /* <DEDUP_REMOVED lines=28> */
.L_x_18:
[----:B------:R-:W-:Y:S05]  /*0f00*/  BSYNC.RECONVERGENT B4 ;  /* 0x0000000000047941 */ /* 0x000fea0003800200 */
.L_x_17:
        /* <DEDUP_REMOVED lines=28> */
.L_x_20:
[----:B------:R-:W-:Y:S05]  /*10d0*/  BSYNC.RECONVERGENT B4 ;  /* 0x0000000000047941 */ /* 0x000fea0003800200 */
.L_x_19:
[----:B------:R-:W-:Y:S01]  /*10e0*/  IADD3 R8, P1, PT, R8, 0x180, RZ ;  /* 0x0000018008087810 */ /* 0x000fe20007f3e0ff */
[----:B------:R-:W-:Y:S01]  /*10f0*/  DADD R22, R22, R6 ;  /* 0x0000000016167229 */ /* 0x000fe20000000006 */
[----:B------:R-:W-:-:S03]  /*1100*/  IADD3 R2, PT, PT, R2, 0x8, RZ ;  /* 0x0000000802027810 */ /* 0x000fc60007ffe0ff */
[----:B------:R-:W-:Y:S01]  /*1110*/  IMAD.X R9, RZ, RZ, R9, P1 ;  /* 0x000000ffff097224 */ /* 0x000fe200008e0609 */
[----:B------:R-:W-:Y:S07]  /*1120*/  @P0 BRA `(.L_x_21) ;  /* 0xfffffff000480947 */ /* 0x000fee000383ffff */
[----:B------:R-:W-:Y:S05]  /*1130*/  BSYNC.RECONVERGENT B3 ;  /* 0x0000000000037941 */ /* 0x000fea0003800200 */
.L_x_4:
[----:B------:R-:W-:-:S07]  /*1140*/  VIADD R0, R2, 0x1 ;  /* 0x0000000102007836 */ /* 0x000fce0000000000 */
.L_x_3:
[----:B-1----:R-:W-:Y:S05]  /*1150*/  BSYNC.RECONVERGENT B2 ;  /* 0x0000000000027941 */ /* 0x002fea0003800200 */
.L_x_2:
[----:B------:R-:W-:-:S13]  /*1160*/  ISETP.NE.AND P0, PT, R3, RZ, PT ;  /* 0x000000ff0300720c */ /* 0x000fda0003f05270 */
[----:B------:R-:W-:Y:S05]  /*1170*/  @!P0 BRA `(.L_x_1) ;  /* 0x0000000c00a08947 */ /* 0x000fea0003800000 */
[----:B------:R-:W-:Y:S01]  /*1180*/  ISETP.GE.U32.AND P0, PT, R3, 0x4, PT ;  /* 0x000000040300780c */ /* 0x000fe20003f06070 */
[----:B------:R-:W-:Y:S01]  /*1190*/  BSSY.RECONVERGENT B2, `(.L_x_22) ;  /* 0x000007e000027945 */ /* 0x000fe20003800200 */
[----:B------:R-:W-:-:S11]  /*11a0*/  LOP3.LUT R2, R4, 0x3, RZ, 0xc0, !PT ;  /* 0x0000000304027812 */ /* 0x000fd600078ec0ff */
[----:B------:R-:W-:Y:S05]  /*11b0*/  @!P0 BRA `(.L_x_23) ;  /* 0x0000000400ec8947 */ /* 0x000fea0003800000 */
[----:B------:R-:W0:Y:S01]  /*11c0*/  LDC.64 R8, c[0x0][0x380] ;  /* 0x0000e000ff087b82 */ /* 0x000e220000000a00 */
[----:B------:R-:W1:Y:S01]  /*11d0*/  LDCU.64 UR10, c[0x0][0x398] ;  /* 0x00007300ff0a77ac */ /* 0x000e620008000a00 */
[----:B0-----:R-:W-:-:S05]  /*11e0*/  IMAD.WIDE.U32 R8, R0, 0x30, R8 ;  /* 0x0000003000087825 */ /* 0x001fca00078e0008 */
[----:B------:R-:W2:Y:S04]  /*11f0*/  LDG.E.64 R18, desc[UR6][R8.64+0x8] ;  /* 0x0000080608127981 */ /* 0x000ea8000c1e1b00 */
[----:B------:R-:W3:Y:S04]  /*1200*/  LDG.E.64 R16, desc[UR6][R8.64] ;  /* 0x0000000608107981 */ /* 0x000ee8000c1e1b00 */
[----:B------:R-:W4:Y:S01]  /*1210*/  LDG.E.64 R6, desc[UR6][R8.64+0x10] ;  /* 0x0000100608067981 */ /* 0x000f22000c1e1b00 */
[----:B------:R-:W-:Y:S01]  /*1220*/  MOV R20, RZ ;  /* 0x000000ff00147202 */ /* 0x000fe20000000f00 */
[----:B------:R-:W-:Y:S01]  /*1230*/  BSSY.RECONVERGENT B3, `(.L_x_24) ;  /* 0x0000017000037945 */ /* 0x000fe20003800200 */
[----:B--2--5:R-:W-:-:S02]  /*1240*/  DADD R18, -R12, R18 ;  /* 0x000000000c127229 */ /* 0x024fc40000000112 */
[----:B---3--:R-:W-:-:S06]  /*1250*/  DADD R16, -R14, R16 ;  /* 0x000000000e107229 */ /* 0x008fcc0000000110 */
[----:B------:R-:W-:Y:S02]  /*1260*/  DMUL R18, R18, R18 ;  /* 0x0000001212127228 */ /* 0x000fe40000000000 */
[----:B----4-:R-:W-:-:S06]  /*1270*/  DADD R6, -R10, R6 ;  /* 0x000000000a067229 */ /* 0x010fcc0000000106 */
[----:B------:R-:W-:-:S08]  /*1280*/  DFMA R18, R16, R16, R18 ;  /* 0x000000101012722b */ /* 0x000fd00000000012 */
[----:B------:R-:W-:-:S08]  /*1290*/  DFMA R16, R6, R6, R18 ;  /* 0x000000060610722b */ /* 0x000fd00000000012 */
[----:B-1----:R-:W-:-:S06]  /*12a0*/  DADD R16, R16, UR10 ;  /* 0x0000000a10107e29 */ /* 0x002fcc0008000000 */
[----:B------:R-:W0:Y:S04]  /*12b0*/  MUFU.RSQ64H R21, R17 ;  /* 0x0000001100157308 */ /* 0x000e280000001c00 */
[----:B------:R-:W-:-:S04]  /*12c0*/  IADD3 R3, PT, PT, R17, -0x100000, RZ ;  /* 0xfff0000011037810 */ /* 0x000fc80007ffe0ff */
[----:B------:R-:W-:Y:S01]  /*12d0*/  ISETP.GE.U32.AND P0, PT, R3, 0x7fe00000, PT ;  /* 0x7fe000000300780c */ /* 0x000fe20003f06070 */
[----:B0-----:R-:W-:-:S08]  /*12e0*/  DMUL R6, R20, R20 ;  /* 0x0000001414067228 */ /* 0x001fd00000000000 */
[----:B------:R-:W-:Y:S01]  /*12f0*/  DFMA R18, R16, -R6, 1 ;  /* 0x3ff000001012742b */ /* 0x000fe20000000806 */
[----:B------:R-:W-:Y:S02]  /*1300*/  IMAD.MOV.U32 R6, RZ, RZ, 0x0 ;  /* 0x00000000ff067424 */ /* 0x000fe400078e00ff */
[----:B------:R-:W-:-:S06]  /*1310*/  IMAD.MOV.U32 R7, RZ, RZ, 0x3fd80000 ;  /* 0x3fd80000ff077424 */ /* 0x000fcc00078e00ff */
        /* <DEDUP_REMOVED lines=8> */
.L_x_25:
[----:B------:R-:W-:Y:S05]  /*13a0*/  BSYNC.RECONVERGENT B3 ;  /* 0x0000000000037941 */ /* 0x000fea0003800200 */
.L_x_24:
[----:B------:R-:W2:Y:S01]  /*13b0*/  LDG.E.64 R18, desc[UR6][R8.64+0x38] ;  /* 0x0000380608127981 */ /* 0x000ea2000c1e1b00 */
[----:B------:R-:W0:Y:S03]  /*13c0*/  LDCU.64 UR10, c[0x0][0x398] ;  /* 0x00007300ff0a77ac */ /* 0x000e260008000a00 */
[----:B------:R-:W3:Y:S04]  /*13d0*/  LDG.E.64 R16, desc[UR6][R8.64+0x30] ;  /* 0x0000300608107981 */ /* 0x000ee8000c1e1b00 */
[----:B------:R-:W4:Y:S01]  /*13e0*/  LDG.E.64 R6, desc[UR6][R8.64+0x40] ;  /* 0x0000400608067981 */ /* 0x000f22000c1e1b00 */
[----:B------:R-:W-:Y:S01]  /*13f0*/  MOV R24, RZ ;  /* 0x000000ff00187202 */ /* 0x000fe20000000f00 */
[----:B------:R-:W-:Y:S01]  /*1400*/  BSSY.RECONVERGENT B3, `(.L_x_26) ;  /* 0x0000018000037945 */ /* 0x000fe20003800200 */
[----:B------:R-:W-:-:S02]  /*1410*/  DADD R22, R22, R20 ;  /* 0x0000000016167229 */ /* 0x000fc40000000014 */
[----:B--2---:R-:W-:Y:S02]  /*1420*/  DADD R18, -R12, R18 ;  /* 0x000000000c127229 */ /* 0x004fe40000000112 */
[----:B---3--:R-:W-:-:S06]  /*1430*/  DADD R16, -R14, R16 ;  /* 0x000000000e107229 */ /* 0x008fcc0000000110 */
[----:B------:R-:W-:Y:S02]  /*1440*/  DMUL R18, R18, R18 ;  /* 0x0000001212127228 */ /* 0x000fe40000000000 */
[----:B----4-:R-:W-:-:S06]  /*1450*/  DADD R6, -R10, R6 ;  /* 0x000000000a067229 */ /* 0x010fcc0000000106 */
[----:B------:R-:W-:-:S08]  /*1460*/  DFMA R18, R16, R16, R18 ;  /* 0x000000101012722b */ /* 0x000fd00000000012 */
[----:B------:R-:W-:Y:S01]  /*1470*/  DFMA R16, R6, R6, R18 ;  /* 0x000000060610722b */ /* 0x000fe20000000012 */
[----:B------:R-:W-:Y:S02]  /*1480*/  IMAD.MOV.U32 R6, RZ, RZ, 0x0 ;  /* 0x00000000ff067424 */ /* 0x000fe400078e00ff */
[----:B------:R-:W-:-:S05]  /*1490*/  IMAD.MOV.U32 R7, RZ, RZ, 0x3fd80000 ;  /* 0x3fd80000ff077424 */ /* 0x000fca00078e00ff */
[----:B0-----:R-:W-:-:S06]  /*14a0*/  DADD R16, R16, UR10 ;  /* 0x0000000a10107e29 */ /* 0x001fcc0008000000 */
        /* <DEDUP_REMOVED lines=13> */
.L_x_27:
[----:B------:R-:W-:Y:S05]  /*1580*/  BSYNC.RECONVERGENT B3 ;  /* 0x0000000000037941 */ /* 0x000fea0003800200 */
.L_x_26:
[----:B------:R-:W2:Y:S01]  /*1590*/  LDG.E.64 R18, desc[UR6][R8.64+0x68] ;  /* 0x0000680608127981 */ /* 0x000ea2000c1e1b00 */
[----:B------:R-:W0:Y:S03]  /*15a0*/  LDCU.64 UR10, c[0x0][0x398] ;  /* 0x00007300ff0a77ac */ /* 0x000e260008000a00 */
[----:B------:R-:W3:Y:S04]  /*15b0*/  LDG.E.64 R16, desc[UR6][R8.64+0x60] ;  /* 0x0000600608107981 */ /* 0x000ee8000c1e1b00 */
[----:B------:R-:W4:Y:S01]  /*15c0*/  LDG.E.64 R6, desc[UR6][R8.64+0x70] ;  /* 0x0000700608067981 */ /* 0x000f22000c1e1b00 */
        /* <DEDUP_REMOVED lines=8> */
[----:B------:R-:W-:Y:S01]  /*1650*/  MOV R6, RZ ;  /* 0x000000ff00067202 */ /* 0x000fe20000000f00 */
[----:B------:R-:W-:Y:S02]  /*1660*/  IMAD.MOV.U32 R18, RZ, RZ, 0x0 ;  /* 0x00000000ff127424 */ /* 0x000fe400078e00ff */
[----:B------:R-:W-:-:S04]  /*1670*/  IMAD.MOV.U32 R19, RZ, RZ, 0x3fd80000 ;  /* 0x3fd80000ff137424 */ /* 0x000fc800078e00ff */
        /* <DEDUP_REMOVED lines=14> */
.L_x_29:
[----:B------:R-:W-:Y:S05]  /*1760*/  BSYNC.RECONVERGENT B3 ;  /* 0x0000000000037941 */ /* 0x000fea0003800200 */
.L_x_28:
        /* <DEDUP_REMOVED lines=10> */
[----:B------:R-:W-:Y:S01]  /*1810*/  DFMA R20, R18, R18, R20 ;  /* 0x000000121214722b */ /* 0x000fe20000000014 */
[----:B------:R-:W-:-:S07]  /*1820*/  MOV R18, RZ ;  /* 0x000000ff00127202 */ /* 0x000fce0000000f00 */
[----:B------:R-:W-:-:S08]  /*1830*/  DFMA R16, R16, R16, R20 ;  /* 0x000000101010722b */ /* 0x000fd00000000014 */
[----:B0-----:R-:W-:-:S06]  /*1840*/  DADD R16, R16, UR10 ;  /* 0x0000000a10107e29 */ /* 0x001fcc0008000000 */
        /* <DEDUP_REMOVED lines=15> */
.L_x_31:
[----:B------:R-:W-:Y:S05]  /*1940*/  BSYNC.RECONVERGENT B3 ;  /* 0x0000000000037941 */ /* 0x000fea0003800200 */
.L_x_30:
[----:B------:R-:W-:Y:S01]  /*1950*/  DADD R22, R22, R8 ;  /* 0x0000000016167229 */ /* 0x000fe20000000008 */
[----:B------:R-:W-:-:S10]  /*1960*/  IADD3 R0, PT, PT, R0, 0x4, RZ ;  /* 0x0000000400007810 */ /* 0x000fd40007ffe0ff */
.L_x_23:
[----:B------:R-:W-:Y:S05]  /*1970*/  BSYNC.RECONVERGENT B2 ;  /* 0x0000000000027941 */ /* 0x000fea0003800200 */
.L_x_22:
[----:B------:R-:W-:-:S13]  /*1980*/  ISETP.NE.AND P0, PT, R2, RZ, PT ;  /* 0x000000ff0200720c */ /* 0x000fda0003f05270 */
[----:B------:R-:W-:Y:S05]  /*1990*/  @!P0 BRA `(.L_x_1) ;  /* 0x0000000400988947 */ /* 0x000fea0003800000 */
[----:B------:R-:W-:Y:S01]  /*19a0*/  ISETP.NE.AND P0, PT, R2, 0x1, PT ;  /* 0x000000010200780c */ /* 0x000fe20003f05270 */
[----:B------:R-:W-:-:S12]  /*19b0*/  BSSY.RECONVERGENT B2, `(.L_x_32) ;  /* 0x0000041000027945 */ /* 0x000fd80003800200 */
[----:B------:R-:W-:Y:S05]  /*19c0*/  @!P0 BRA `(.L_x_33) ;  /* 0x0000000000fc8947 */ /* 0x000fea0003800000 */
[----:B------:R-:W0:Y:S01]  /*19d0*/  LDC.64 R2, c[0x0][0x380] ;  /* 0x0000e000ff027b82 */ /* 0x000e220000000a00 */
[----:B------:R-:W1:Y:S01]  /*19e0*/  LDCU.64 UR10, c[0x0][0x398] ;  /* 0x00007300ff0a77ac */ /* 0x000e620008000a00 */
[----:B0-----:R-:W-:-:S05]  /*19f0*/  IMAD.WIDE.U32 R2, R0, 0x30, R2 ;  /* 0x0000003000027825 */ /* 0x001fca00078e0002 */
[----:B------:R-:W2:Y:S04]  /*1a00*/  LDG.E.64 R8, desc[UR6][R2.64+0x8] ;  /* 0x0000080602087981 */ /* 0x000ea8000c1e1b00 */
[----:B------:R-:W3:Y:S04]  /*1a10*/  LDG.E.64 R6, desc[UR6][R2.64] ;  /* 0x0000000602067981 */ /* 0x000ee8000c1e1b00 */
[----:B------:R-:W4:Y:S01]  /*1a20*/  LDG.E.64 R16, desc[UR6][R2.64+0x10] ;  /* 0x0000100602107981 */ /* 0x000f22000c1e1b00 */
[----:B------:R-:W-:Y:S01]  /*1a30*/  IMAD.MOV.U32 R18, RZ, RZ, 0x0 ;  /* 0x00000000ff127424 */ /* 0x000fe200078e00ff */
[----:B------:R-:W-:Y:S01]  /*1a40*/  MOV R19, 0x3fd80000 ;  /* 0x3fd8000000137802 */ /* 0x000fe20000000f00 */
[----:B------:R-:W-:Y:S01]  /*1a50*/  BSSY.RECONVERGENT B3, `(.L_x_34) ;  /* 0x0000016000037945 */ /* 0x000fe20003800200 */
[----:B--2--5:R-:W-:-:S02]  /*1a60*/  DADD R8, -R12, R8 ;  /* 0x000000000c087229 */ /* 0x024fc40000000108 */
[----:B---3--:R-:W-:-:S06]  /*1a70*/  DADD R6, -R14, R6 ;  /* 0x000000000e067229 */ /* 0x008fcc0000000106 */
[----:B------:R-:W-:Y:S02]  /*1a80*/  DMUL R8, R8, R8 ;  /* 0x0000000808087228 */ /* 0x000fe40000000000 */
[----:B----4-:R-:W-:-:S06]  /*1a90*/  DADD R16, -R10, R16 ;  /* 0x000000000a107229 */ /* 0x010fcc0000000110 */
[----:B------:R-:W-:Y:S01]  /*1aa0*/  DFMA R8, R6, R6, R8 ;  /* 0x000000060608722b */ /* 0x000fe20000000008 */
[----:B------:R-:W-:-:S07]  /*1ab0*/  IMAD.MOV.U32 R6, RZ, RZ, RZ ;  /* 0x000000ffff067224 */ /* 0x000fce00078e00ff */
[----:B------:R-:W-:-:S08]  /*1ac0*/  DFMA R16, R16, R16, R8 ;  /* 0x000000101010722b */ /* 0x000fd00000000008 */
        /* <DEDUP_REMOVED lines=14> */
.L_x_35:
[----:B------:R-:W-:Y:S05]  /*1bb0*/  BSYNC.RECONVERGENT B3 ;  /* 0x0000000000037941 */ /* 0x000fea0003800200 */
.L_x_34:
        /* <DEDUP_REMOVED lines=11> */
[----:B------:R-:W-:-:S07]  /*1c70*/  IMAD.MOV.U32 R8, RZ, RZ, RZ ;  /* 0x000000ffff087224 */ /* 0x000fce00078e00ff */
[----:B------:R-:W-:-:S08]  /*1c80*/  DFMA R16, R18, R18, R16 ;  /* 0x000000121210722b */ /* 0x000fd00000000010 */
[----:B0-----:R-:W-:-:S06]  /*1c90*/  DADD R16, R16, UR10 ;  /* 0x0000000a10107e29 */ /* 0x001fcc0008000000 */
[----:B------:R-:W0:Y:S04]  /*1ca0*/  MUFU.RSQ64H R9, R17 ;  /* 0x0000001100097308 */ /* 0x000e280000001c00 */
[----:B------:R-:W-:-:S05]  /*1cb0*/  VIADD R20, R17, 0xfff00000 ;  /* 0xfff0000011147836 */ /* 0x000fca0000000000 */
[----:B------:R-:W-:Y:S01]  /*1cc0*/  ISETP.GE.U32.AND P0, PT, R20, 0x7fe00000, PT ;  /* 0x7fe000001400780c */ /* 0x000fe20003f06070 */
[----:B0-----:R-:W-:-:S08]  /*1cd0*/  DMUL R2, R8, R8 ;  /* 0x0000000808027228 */ /* 0x001fd00000000000 */
[----:B------:R-:W-:Y:S01]  /*1ce0*/  DFMA R18, R16, -R2, 1 ;  /* 0x3ff000001012742b */ /* 0x000fe20000000802 */
[----:B------:R-:W-:Y:S01]  /*1cf0*/  IMAD.MOV.U32 R2, RZ, RZ, 0x0 ;  /* 0x00000000ff027424 */ /* 0x000fe200078e00ff */
[----:B------:R-:W-:-:S06]  /*1d00*/  MOV R3, 0x3fd80000 ;  /* 0x3fd8000000037802 */ /* 0x000fcc0000000f00 */
        /* <DEDUP_REMOVED lines=8> */
.L_x_37:
[----:B------:R-:W-:Y:S05]  /*1d90*/  BSYNC.RECONVERGENT B3 ;  /* 0x0000000000037941 */ /* 0x000fea0003800200 */
.L_x_36:
[----:B------:R-:W-:Y:S01]  /*1da0*/  DADD R22, R22, R2 ;  /* 0x0000000016167229 */ /* 0x000fe20000000002 */
[----:B------:R-:W-:-:S10]  /*1db0*/  VIADD R0, R0, 0x2 ;  /* 0x0000000200007836 */ /* 0x000fd40000000000 */
.L_x_33:
[----:B------:R-:W-:Y:S05]  /*1dc0*/  BSYNC.RECONVERGENT B2 ;  /* 0x0000000000027941 */ /* 0x000fea0003800200 */
.L_x_32:
[----:B------:R-:W-:-:S04]  /*1dd0*/  LOP3.LUT R4, R4, 0x1, RZ, 0xc0, !PT ;  /* 0x0000000104047812 */ /* 0x000fc800078ec0ff */
[----:B------:R-:W-:-:S13]  /*1de0*/  ISETP.NE.U32.AND P0, PT, R4, 0x1, PT ;  /* 0x000000010400780c */ /* 0x000fda0003f05070 */
[----:B------:R-:W-:Y:S05]  /*1df0*/  @P0 BRA `(.L_x_1) ;  /* 0x0000000000800947 */ /* 0x000fea0003800000 */
[----:B------:R-:W0:Y:S01]  /*1e00*/  LDC.64 R2, c[0x0][0x380] ;  /* 0x0000e000ff027b82 */ /* 0x000e220000000a00 */
[----:B------:R-:W1:Y:S01]  /*1e10*/  LDCU.64 UR10, c[0x0][0x398] ;  /* 0x00007300ff0a77ac */ /* 0x000e620008000a00 */
[----:B0-----:R-:W-:-:S05]  /*1e20*/  IMAD.WIDE.U32 R2, R0, 0x30, R2 ;  /* 0x0000003000027825 */ /* 0x001fca00078e0002 */
[----:B------:R-:W2:Y:S04]  /*1e30*/  LDG.E.64 R8, desc[UR6][R2.64+0x8] ;  /* 0x0000080602087981 */ /* 0x000ea8000c1e1b00 */
[----:B------:R-:W3:Y:S04]  /*1e40*/  LDG.E.64 R6, desc[UR6][R2.64] ;  /* 0x0000000602067981 */ /* 0x000ee8000c1e1b00 */
[----:B------:R-:W4:Y:S01]  /*1e50*/  LDG.E.64 R16, desc[UR6][R2.64+0x10] ;  /* 0x0000100602107981 */ /* 0x000f22000c1e1b00 */
        /* <DEDUP_REMOVED lines=8> */
[----:B-1----:R-:W-:Y:S01]  /*1ee0*/  DADD R10, R8, UR10 ;  /* 0x0000000a080a7e29 */ /* 0x002fe20008000000 */
[----:B------:R-:W-:Y:S01]  /*1ef0*/  MOV R8, 0x0 ;  /* 0x0000000000087802 */ /* 0x000fe20000000f00 */
[----:B------:R-:W-:-:S04]  /*1f00*/  IMAD.MOV.U32 R9, RZ, RZ, 0x3fd80000 ;  /* 0x3fd80000ff097424 */ /* 0x000fc800078e00ff */
        /* <DEDUP_REMOVED lines=9> */
[----:B------:R-:W-:Y:S01]  /*1fa0*/  MOV R16, R10 ;  /* 0x0000000a00107202 */ /* 0x000fe20000000f00 */
[----:B------:R-:W-:Y:S01]  /*1fb0*/  IMAD.MOV.U32 R17, RZ, RZ, R11 ;  /* 0x000000ffff117224 */ /* 0x000fe200078e000b */
[----:B------:R-:W-:-:S07]  /*1fc0*/  MOV R6, 0x1fe0 ;  /* 0x00001fe000067802 */ /* 0x000fce0000000f00 */
[----:B------:R-:W-:Y:S05]  /*1fd0*/  CALL.REL.NOINC `($__internal_0_$__cuda_sm20_drsqrt_f64_slowpath_v2) ;  /* 0x00000000001c7944 */ /* 0x000fea0003c00000 */
.L_x_39:
[----:B------:R-:W-:Y:S05]  /*1fe0*/  BSYNC.RECONVERGENT B2 ;  /* 0x0000000000027941 */ /* 0x000fea0003800200 */
.L_x_38:
[----:B------:R-:W-:-:S11]  /*1ff0*/  DADD R22, R22, R16 ;  /* 0x0000000016167229 */ /* 0x000fd60000000010 */
.L_x_1:
[----:B01----:R-:W-:Y:S05]  /*2000*/  BSYNC.RECONVERGENT B0 ;  /* 0x0000000000007941 */ /* 0x003fea0003800200 */
.L_x_0:
[----:B------:R-:W0:Y:S02]  /*2010*/  LDC.64 R2, c[0x0][0x388] ;  /* 0x0000e200ff027b82 */ /* 0x000e240000000a00 */
[----:B0-----:R-:W-:-:S05]  /*2020*/  IMAD.WIDE.U32 R2, R5, 0x8, R2 ;  /* 0x0000000805027825 */ /* 0x001fca00078e0002 */
[----:B------:R-:W-:Y:S01]  /*2030*/  STG.E.64 desc[UR6][R2.64], R22 ;  /* 0x0000001602007986 */ /* 0x000fe2000c101b06 */
[----:B------:R-:W-:Y:S05]  /*2040*/  EXIT ;  /* 0x000000000000794d */ /* 0x000fea0003800000 */
        .weak           $__internal_0_$__cuda_sm20_drsqrt_f64_slowpath_v2
        .type           $__internal_0_$__cuda_sm20_drsqrt_f64_slowpath_v2,@function
        .size           $__internal_0_$__cuda_sm20_drsqrt_f64_slowpath_v2,(.L_x_68 - $__internal_0_$__cuda_sm20_drsqrt_f64_slowpath_v2)
$__internal_0_$__cuda_sm20_drsqrt_f64_slowpath_v2:
[----:B------:R-:W-:Y:S01]  /*2050*/  DSETP.NEU.AND P1, PT, R16, RZ, PT ;  /* 0x000000ff1000722a */ /* 0x000fe20003f2d000 */
[----:B------:R-:W-:Y:S01]  /*2060*/  BSSY.RECONVERGENT B1, `(.L_x_40) ;  /* 0x000001c000017945 */ /* 0x000fe20003800200 */
[----:B------:R-:W-:-:S12]  /*2070*/  LOP3.LUT R7, R17, 0x80000000, RZ, 0xc0, !PT ;  /* 0x8000000011077812 */ /* 0x000fd800078ec0ff */
[----:B------:R-:W-:Y:S05]  /*2080*/  @!P1 BRA `(.L_x_41) ;  /* 0x00000000005c9947 */ /* 0x000fea0003800000 */
[----:B------:R-:W-:-:S14]  /*2090*/  DSETP.GTU.AND P1, PT, |R16|, +INF , PT ;  /* 0x7ff000001000742a */ /* 0x000fdc0003f2c200 */
[----:B------:R-:W-:Y:S05]  /*20a0*/  @P1 BRA `(.L_x_42) ;  /* 0x00000000004c1947 */ /* 0x000fea0003800000 */
[----:B------:R-:W-:-:S13]  /*20b0*/  ISETP.NE.AND P1, PT, R7, RZ, PT ;  /* 0x000000ff0700720c */ /* 0x000fda0003f25270 */
[----:B------:R-:W-:Y:S01]  /*20c0*/  @P1 IMAD.MOV.U32 R18, RZ, RZ, 0x0 ;  /* 0x00000000ff121424 */ /* 0x000fe200078e00ff */
[----:B------:R-:W-:Y:S01]  /*20d0*/  @P1 MOV R19, 0xfff80000 ;  /* 0xfff8000000131802 */ /* 0x000fe20000000f00 */
[----:B------:R-:W-:Y:S06]  /*20e0*/  @P1 BRA `(.L_x_43) ;  /* 0x00000000004c1947 */ /* 0x000fec0003800000 */
[----:B------:R-:W-:-:S14]  /*20f0*/  DSETP.NEU.AND P1, PT, |R16|, +INF , PT ;  /* 0x7ff000001000742a */ /* 0x000fdc0003f2d200 */
[----:B------:R-:W-:Y:S01]  /*2100*/  @!P1 CS2R R18, SRZ ;  /* 0x0000000000129805 */ /* 0x000fe2000001ff00 */
[----:B------:R-:W-:Y:S06]  /*2110*/  @!P1 BRA `(.L_x_43) ;  /* 0x0000000000409947 */ /* 0x000fec0003800000 */
[----:B------:R-:W-:Y:S01]  /*2120*/  DMUL R24, R16, 1.80143985094819840000e+16 ;  /* 0x4350000010187828 */ /* 0x000fe20000000000 */
[----:B------:R-:W-:Y:S01]  /*2130*/  IMAD.MOV.U32 R20, RZ, RZ, 0x0 ;  /* 0x00000000ff147424 */ /* 0x000fe200078e00ff */
[----:B------:R-:W-:Y:S01]  /*2140*/  MOV R21, 0x3fd80000 ;  /* 0x3fd8000000157802 */ /* 0x000fe20000000f00 */
[----:B------:R-:W-:-:S03]  /*2150*/  IMAD.MOV.U32 R16, RZ, RZ, RZ ;  /* 0x000000ffff107224 */ /* 0x000fc600078e00ff */
[----:B------:R-:W0:Y:S03]  /*2160*/  MUFU.RSQ64H R17, R25 ;  /* 0x0000001900117308 */ /* 0x000e260000001c00 */
[----:B0-----:R-:W-:-:S08]  /*2170*/  DMUL R18, R16, R16 ;  /* 0x0000001010127228 */ /* 0x001fd00000000000 */
[----:B------:R-:W-:-:S08]  /*2180*/  DFMA R18, R24, -R18, 1 ;  /* 0x3ff000001812742b */ /* 0x000fd00000000812 */
[----:B------:R-:W-:Y:S02]  /*2190*/  DFMA R20, R18, R20, 0.5 ;  /* 0x3fe000001214742b */ /* 0x000fe40000000014 */
[----:B------:R-:W-:-:S08]  /*21a0*/  DMUL R18, R16, R18 ;  /* 0x0000001210127228 */ /* 0x000fd00000000000 */
[----:B------:R-:W-:-:S08]  /*21b0*/  DFMA R18, R20, R18, R16 ;  /* 0x000000121412722b */ /* 0x000fd00000000010 */
[----:B------:R-:W-:Y:S01]  /*21c0*/  DMUL R18, R18, 134217728 ;  /* 0x41a0000012127828 */ /* 0x000fe20000000000 */
[----:B------:R-:W-:Y:S10]  /*21d0*/  BRA `(.L_x_43) ;  /* 0x0000000000107947 */ /* 0x000ff40003800000 */
.L_x_42:
[----:B------:R-:W-:Y:S01]  /*21e0*/  DADD R18, R16, R16 ;  /* 0x0000000010127229 */ /* 0x000fe20000000010 */
[----:B------:R-:W-:Y:S10]  /*21f0*/  BRA `(.L_x_43) ;  /* 0x0000000000087947 */ /* 0x000ff40003800000 */
.L_x_41:
[----:B------:R-:W-:Y:S01]  /*2200*/  LOP3.LUT R19, R7, 0x7ff00000, RZ, 0xfc, !PT ;  /* 0x7ff0000007137812 */ /* 0x000fe200078efcff */
[----:B------:R-:W-:-:S07]  /*2210*/  IMAD.MOV.U32 R18, RZ, RZ, RZ ;  /* 0x000000ffff127224 */ /* 0x000fce00078e00ff */
.L_x_43:
[----:B------:R-:W-:Y:S05]  /*2220*/  BSYNC.RECONVERGENT B1 ;  /* 0x0000000000017941 */ /* 0x000fea0003800200 */
.L_x_40:
[----:B------:R-:W-:Y:S01]  /*2230*/  IMAD.MOV.U32 R7, RZ, RZ, 0x0 ;  /* 0x00000000ff077424 */ /* 0x000fe200078e00ff */
[----:B------:R-:W-:Y:S01]  /*2240*/  MOV R17, R19 ;  /* 0x0000001300117202 */ /* 0x000fe20000000f00 */
[----:B------:R-:W-:Y:S02]  /*2250*/  IMAD.MOV.U32 R16, RZ, RZ, R18 ;  /* 0x000000ffff107224 */ /* 0x000fe400078e0012 */
[----:B------:R-:W-:Y:S05]  /*2260*/  RET.REL.NODEC R6 `(_Z13calcPotentialP8ParticlePdjd) ;  /* 0xffffffdc06647950 */ /* 0x000fea0003c3ffff */
.L_x_44:
[----:B------:R-:W-:-:S00]  /*2270*/  BRA `(.L_x_44) ;  /* 0xfffffffc00fc7947 */ /* 0x000fc0000383ffff */
[----:B------:R-:W-:-:S00]  /*2280*/  NOP ;  /* 0x0000000000007918 */ /* 0x000fc00000000000 */
[----:B------:R-:W-:-:S00]  /*2290*/  NOP ;  /* 0x0000000000007918 */ /* 0x000fc00000000000 */
[----:B------:R-:W-:-:S00]  /*22a0*/  NOP ;  /* 0x0000000000007918 */ /* 0x000fc00000000000 */
[----:B------:R-:W-:-:S00]  /*22b0*/  NOP ;  /* 0x0000000000007918 */ /* 0x000fc00000000000 */
[----:B------:R-:W-:-:S00]  /*22c0*/  NOP ;  /* 0x0000000000007918 */ /* 0x000fc00000000000 */
[----:B------:R-:W-:-:S00]  /*22d0*/  NOP ;  /* 0x0000000000007918 */ /* 0x000fc00000000000 */
[----:B------:R-:W-:-:S00]  /*22e0*/  NOP ;  /* 0x0000000000007918 */ /* 0x000fc00000000000 */
[----:B------:R-:W-:-:S00]  /*22f0*/  NOP ;  /* 0x0000000000007918 */ /* 0x000fc00000000000 */
.L_x_68:


//--------------------- .text._Z10calcForcesP8Particledjd --------------------------
	.section	.text._Z10calcForcesP8Particledjd,"ax",@progbits
	.align	128
        .global         _Z10calcForcesP8Particledjd
        .type           _Z10calcForcesP8Particledjd,@function
        .size           _Z10calcForcesP8Particledjd,(.L_x_69 - _Z10calcForcesP8Particledjd)
        .other          _Z10calcForcesP8Particledjd,@"STO_CUDA_ENTRY STV_DEFAULT"
_Z10calcForcesP8Particledjd:
.text._Z10calcForcesP8Particledjd:
[----:B------:R-:W-:Y:S01]  /*0000*/  LDC R1, c[0x0][0x37c] ;  /* 0x0000df00ff017b82 */ /* 0x000fe20000000800 */
[----:B------:R-:W0:Y:S01]  /*0010*/  S2R R3, SR_CTAID.X ;  /* 0x0000000000037919 */ /* 0x000e220000002500 */
[----:B------:R-:W0:Y:S01]  /*0020*/  LDCU UR5, c[0x0][0x360] ;  /* 0x00006c00ff0577ac */ /* 0x000e220008000800 */
[----:B------:R-:W0:Y:S01]  /*0030*/  S2R R0, SR_TID.X ;  /* 0x0000000000007919 */ /* 0x000e220000002100 */
[----:B------:R-:W1:Y:S01]  /*0040*/  LDCU UR4, c[0x0][0x390] ;  /* 0x00007200ff0477ac */ /* 0x000e620008000800 */
[----:B0-----:R-:W-:-:S05]  /*0050*/  IMAD R3, R3, UR5, R0 ;  /* 0x0000000503037c24 */ /* 0x001fca000f8e0200 */
[----:B-1----:R-:W-:-:S13]  /*0060*/  ISETP.GE.U32.AND P0, PT, R3, UR4, PT ;  /* 0x0000000403007c0c */ /* 0x002fda000bf06070 */
[----:B------:R-:W-:Y:S05]  /*0070*/  @P0 EXIT ;  /* 0x000000000000094d */ /* 0x000fea0003800000 */
[----:B------:R-:W0:Y:S01]  /*0080*/  LDC.64 R32, c[0x0][0x380] ;  /* 0x0000e000ff207b82 */ /* 0x000e220000000a00 */
[----:B------:R-:W1:Y:S01]  /*0090*/  LDCU.64 UR8, c[0x0][0x358] ;  /* 0x00006b00ff0877ac */ /* 0x000e620008000a00 */
[----:B0-----:R-:W-:-:S05]  /*00a0*/  IMAD.WIDE.U32 R32, R3, 0x30, R32 ;  /* 0x0000003003207825 */ /* 0x001fca00078e0020 */
[----:B-1----:R0:W5:Y:S04]  /*00b0*/  LDG.E.64 R30, desc[UR8][R32.64] ;  /* 0x00000008201e7981 */ /* 0x002168000c1e1b00 */
[----:B------:R0:W5:Y:S04]  /*00c0*/  LDG.E.64 R28, desc[UR8][R32.64+0x8] ;  /* 0x00000808201c7981 */ /* 0x000168000c1e1b00 */
[----:B------:R0:W5:Y:S01]  /*00d0*/  LDG.E.64 R26, desc[UR8][R32.64+0x10] ;  /* 0x00001008201a7981 */ /* 0x000162000c1e1b00 */
[----:B------:R-:W-:Y:S01]  /*00e0*/  UISETP.GE.U32.AND UP0, UPT, UR4, 0x4, UPT ;  /* 0x000000040400788c */ /* 0x000fe2000bf06070 */
[----:B------:R-:W-:Y:S01]  /*00f0*/  IMAD.MOV.U32 R0, RZ, RZ, RZ ;  /* 0x000000ffff007224 */ /* 0x000fe200078e00ff */
[----:B------:R-:W-:-:S02]  /*0100*/  CS2R R20, SRZ ;  /* 0x0000000000147805 */ /* 0x000fc4000001ff00 */
[----:B------:R-:W-:Y:S02]  /*0110*/  CS2R R18, SRZ ;  /* 0x0000000000127805 */ /* 0x000fe4000001ff00 */
[----:B------:R-:W-:-:S03]  /*0120*/  CS2R R8, SRZ ;  /* 0x0000000000087805 */ /* 0x000fc6000001ff00 */
[----:B0-----:R-:W-:Y:S05]  /*0130*/  BRA.U !UP0, `(.L_x_45) ;  /* 0x00000009084c7547 */ /* 0x001fea000b800000 */
[----:B------:R-:W0:Y:S01]  /*0140*/  LDCU.64 UR6, c[0x0][0x380] ;  /* 0x00007000ff0677ac */ /* 0x000e220008000a00 */
[----:B------:R-:W-:Y:S01]  /*0150*/  CS2R R20, SRZ ;  /* 0x0000000000147805 */ /* 0x000fe2000001ff00 */
[----:B------:R-:W-:Y:S01]  /*0160*/  ULOP3.LUT UR4, UR4, 0xfffffffc, URZ, 0xc0, !UPT ;  /* 0xfffffffc04047892 */ /* 0x000fe2000f8ec0ff */
[----:B------:R-:W1:Y:S05]  /*0170*/  LDCU.64 UR10, c[0x0][0x398] ;  /* 0x00007300ff0a77ac */ /* 0x000e6a0008000a00 */
[----:B------:R-:W-:Y:S01]  /*0180*/  IMAD.U32 R0, RZ, RZ, UR4 ;  /* 0x00000004ff007e24 */ /* 0x000fe2000f8e00ff */
[----:B0-----:R-:W-:-:S04]  /*0190*/  UIADD3 UR5, UP0, UPT, UR6, 0x60, URZ ;  /* 0x0000006006057890 */ /* 0x001fc8000ff1e0ff */
[----:B------:R-:W-:Y:S02]  /*01a0*/  UIADD3.X UR6, UPT, UPT, URZ, UR7, URZ, UP0, !UPT ;  /* 0x00000007ff067290 */ /* 0x000fe400087fe4ff */
[----:B------:R-:W-:Y:S01]  /*01b0*/  MOV R24, UR5 ;  /* 0x0000000500187c02 */ /* 0x000fe20008000f00 */
[----:B------:R-:W-:-:S03]  /*01c0*/  UIADD3 UR7, UPT, UPT, -UR4, URZ, URZ ;  /* 0x000000ff04077290 */ /* 0x000fc6000fffe1ff */
[----:B-1----:R-:W-:-:S09]  /*01d0*/  IMAD.U32 R25, RZ, RZ, UR6 ;  /* 0x00000006ff197e24 */ /* 0x002fd2000f8e00ff */
.L_x_54:
[----:B------:R-:W2:Y:S04]  /*01e0*/  LDG.E.64 R22, desc[UR8][R24.64+-0x58] ;  /* 0xffffa80818167981 */ /* 0x000ea8000c1e1b00 */
[----:B------:R-:W3:Y:S04]  /*01f0*/  LDG.E.64 R10, desc[UR8][R24.64+-0x60] ;  /* 0xffffa008180a7981 */ /* 0x000ee8000c1e1b00 */
[----:B------:R-:W4:Y:S01]  /*0200*/  LDG.E.64 R6, desc[UR8][R24.64+-0x50] ;  /* 0xffffb00818067981 */ /* 0x000f22000c1e1b00 */
[----:B------:R-:W-:Y:S01]  /*0210*/  IMAD.MOV.U32 R4, RZ, RZ, RZ ;  /* 0x000000ffff047224 */ /* 0x000fe200078e00ff */
[----:B------:R-:W-:Y:S01]  /*0220*/  MOV R14, 0x0 ;  /* 0x00000000000e7802 */ /* 0x000fe20000000f00 */
[----:B------:R-:W-:Y:S01]  /*0230*/  IMAD.MOV.U32 R15, RZ, RZ, 0x3fd80000 ;  /* 0x3fd80000ff0f7424 */ /* 0x000fe200078e00ff */
[----:B------:R-:W-:Y:S01]  /*0240*/  BSSY.RECONVERGENT B0, `(.L_x_46) ;  /* 0x0000015000007945 */ /* 0x000fe20003800200 */
[----:B--2--5:R-:W-:-:S02]  /*0250*/  DADD R22, -R28, R22 ;  /* 0x000000001c167229 */ /* 0x024fc40000000116 */
[----:B---3--:R-:W-:-:S06]  /*0260*/  DADD R10, -R30, R10 ;  /* 0x000000001e0a7229 */ /* 0x008fcc000000010a */
[----:B------:R-:W-:Y:S02]  /*0270*/  DMUL R2, R22, R22 ;  /* 0x0000001616027228 */ /* 0x000fe40000000000 */
[----:B----4-:R-:W-:-:S06]  /*0280*/  DADD R6, -R26, R6 ;  /* 0x000000001a067229 */ /* 0x010fcc0000000106 */
[----:B------:R-:W-:-:S08]  /*0290*/  DFMA R2, R10, R10, R2 ;  /* 0x0000000a0a02722b */ /* 0x000fd00000000002 */
[----:B------:R-:W-:-:S08]  /*02a0*/  DFMA R2, R6, R6, R2 ;  /* 0x000000060602722b */ /* 0x000fd00000000002 */
        /* <DEDUP_REMOVED lines=10> */
[----:B------:R-:W-:Y:S02]  /*0350*/  MOV R4, R2 ;  /* 0x0000000200047202 */ /* 0x000fe40000000f00 */
[----:B------:R-:W-:-:S07]  /*0360*/  MOV R2, 0x380 ;  /* 0x0000038000027802 */ /* 0x000fce0000000f00 */
[----:B------:R-:W-:Y:S05]  /*0370*/  CALL.REL.NOINC `($__internal_1_$__cuda_sm20_drsqrt_f64_slowpath_v2) ;  /* 0x0000000c00c07944 */ /* 0x000fea0003c00000 */
[----:B------:R-:W-:-:S07]  /*0380*/  IMAD.MOV.U32 R5, RZ, RZ, R3 ;  /* 0x000000ffff057224 */ /* 0x000fce00078e0003 */
.L_x_47:
[----:B------:R-:W-:Y:S05]  /*0390*/  BSYNC.RECONVERGENT B0 ;  /* 0x0000000000007941 */ /* 0x000fea0003800200 */
.L_x_46:
[----:B------:R-:W2:Y:S04]  /*03a0*/  LDG.E.64 R14, desc[UR8][R24.64+-0x28] ;  /* 0xffffd808180e7981 */ /* 0x000ea8000c1e1b00 */
[----:B------:R-:W3:Y:S04]  /*03b0*/  LDG.E.64 R16, desc[UR8][R24.64+-0x30] ;  /* 0xffffd00818107981 */ /* 0x000ee8000c1e1b00 */
[----:B------:R-:W4:Y:S01]  /*03c0*/  LDG.E.64 R12, desc[UR8][R24.64+-0x20] ;  /* 0xffffe008180c7981 */ /* 0x000f22000c1e1b00 */
[-C--:B------:R-:W-:Y:S01]  /*03d0*/  DMUL R34, R4, R4.reuse ;  /* 0x0000000404227228 */ /* 0x080fe20000000000 */
[----:B------:R-:W-:Y:S07]  /*03e0*/  BSSY.RECONVERGENT B0, `(.L_x_48) ;  /* 0x000001c000007945 */ /* 0x000fee0003800200 */
[----:B------:R-:W-:Y:S01]  /*03f0*/  DMUL R34, R34, R4 ;  /* 0x0000000422227228 */ /* 0x000fe20000000000 */
[----:B------:R-:W-:-:S07]  /*0400*/  IMAD.MOV.U32 R4, RZ, RZ, RZ ;  /* 0x000000ffff047224 */ /* 0x000fce00078e00ff */
[-C--:B------:R-:W-:Y:S02]  /*0410*/  DFMA R10, R10, R34.reuse, R8 ;  /* 0x000000220a0a722b */ /* 0x080fe40000000008 */
[-C--:B------:R-:W-:Y:S02]  /*0420*/  DFMA R8, R22, R34.reuse, R18 ;  /* 0x000000221608722b */ /* 0x080fe40000000012 */
[----:B------:R-:W-:Y:S01]  /*0430*/  DFMA R6, R6, R34, R20 ;  /* 0x000000220606722b */ /* 0x000fe20000000014 */
[----:B------:R-:W-:Y:S01]  /*0440*/  MOV R20, 0x0 ;  /* 0x0000000000147802 */ /* 0x000fe20000000f00 */
[----:B------:R-:W-:Y:S01]  /*0450*/  IMAD.MOV.U32 R21, RZ, RZ, 0x3fd80000 ;  /* 0x3fd80000ff157424 */ /* 0x000fe200078e00ff */
[----:B--2---:R-:W-:Y:S02]  /*0460*/  DADD R14, -R28, R14 ;  /* 0x000000001c0e7229 */ /* 0x004fe4000000010e */
        /* <DEDUP_REMOVED lines=19> */
.L_x_49:
[----:B------:R-:W-:Y:S05]  /*05a0*/  BSYNC.RECONVERGENT B0 ;  /* 0x0000000000007941 */ /* 0x000fea0003800200 */
.L_x_48:
        /* <DEDUP_REMOVED lines=32> */
.L_x_51:
[----:B------:R-:W-:Y:S05]  /*07b0*/  BSYNC.RECONVERGENT B0 ;  /* 0x0000000000007941 */ /* 0x000fea0003800200 */
.L_x_50:
        /* <DEDUP_REMOVED lines=32> */
.L_x_53:
[----:B------:R-:W-:Y:S05]  /*09c0*/  BSYNC.RECONVERGENT B0 ;  /* 0x0000000000007941 */ /* 0x000fea0003800200 */
.L_x_52:
[----:B------:R-:W-:Y:S01]  /*09d0*/  DMUL R2, R4, R4 ;  /* 0x0000000404027228 */ /* 0x000fe20000000000 */
[----:B------:R-:W-:Y:S01]  /*09e0*/  UIADD3 UR7, UPT, UPT, UR7, 0x4, URZ ;  /* 0x0000000407077890 */ /* 0x000fe2000fffe0ff */
[----:B------:R-:W-:-:S03]  /*09f0*/  IADD3 R24, P0, PT, R24, 0xc0, RZ ;  /* 0x000000c018187810 */ /* 0x000fc60007f1e0ff */
[----:B------:R-:W-:Y:S02]  /*0a00*/  UISETP.NE.AND UP0, UPT, UR7, URZ, UPT ;  /* 0x000000ff0700728c */ /* 0x000fe4000bf05270 */
[----:B------:R-:W-:Y:S01]  /*0a10*/  IMAD.X R25, RZ, RZ, R25, P0 ;  /* 0x000000ffff197224 */ /* 0x000fe200000e0619 */
[----:B------:R-:W-:-:S08]  /*0a20*/  DMUL R2, R2, R4 ;  /* 0x0000000402027228 */ /* 0x000fd00000000000 */
[-C--:B------:R-:W-:Y:S02]  /*0a30*/  DFMA R8, R8, R2.reuse, R16 ;  /* 0x000000020808722b */ /* 0x080fe40000000010 */
[-C--:B------:R-:W-:Y:S02]  /*0a40*/  DFMA R18, R10, R2.reuse, R14 ;  /* 0x000000020a12722b */ /* 0x080fe4000000000e */
[----:B------:R-:W-:Y:S01]  /*0a50*/  DFMA R20, R6, R2, R12 ;  /* 0x000000020614722b */ /* 0x000fe2000000000c */
[----:B------:R-:W-:Y:S10]  /*0a60*/  BRA.U UP0, `(.L_x_54) ;  /* 0xfffffff500dc7547 */ /* 0x000ff4000b83ffff */
.L_x_45:
[----:B------:R-:W0:Y:S02]  /*0a70*/  LDCU UR4, c[0x0][0x390] ;  /* 0x00007200ff0477ac */ /* 0x000e240008000800 */
[----:B0-----:R-:W-:-:S09]  /*0a80*/  ULOP3.LUT UP0, UR4, UR4, 0x3, URZ, 0xc0, !UPT ;  /* 0x0000000304047892 */ /* 0x001fd2000f80c0ff */
[----:B------:R-:W-:Y:S05]  /*0a90*/  BRA.U !UP0, `(.L_x_55) ;  /* 0x0000000508cc7547 */ /* 0x000fea000b800000 */
[----:B------:R-:W-:-:S09]  /*0aa0*/  UISETP.NE.AND UP0, UPT, UR4, 0x1, UPT ;  /* 0x000000010400788c */ /* 0x000fd2000bf05270 */
[----:B------:R-:W-:Y:S05]  /*0ab0*/  BRA.U !UP0, `(.L_x_56) ;  /* 0x0000000508207547 */ /* 0x000fea000b800000 */
[----:B------:R-:W0:Y:S01]  /*0ac0*/  LDC.64 R24, c[0x0][0x380] ;  /* 0x0000e000ff187b82 */ /* 0x000e220000000a00 */
[----:B------:R-:W1:Y:S01]  /*0ad0*/  LDCU.64 UR4, c[0x0][0x398] ;  /* 0x00007300ff0477ac */ /* 0x000e620008000a00 */
[----:B0-----:R-:W-:-:S05]  /*0ae0*/  IMAD.WIDE.U32 R24, R0, 0x30, R24 ;  /* 0x0000003000187825 */ /* 0x001fca00078e0018 */
[----:B------:R-:W2:Y:S04]  /*0af0*/  LDG.E.64 R16, desc[UR8][R24.64+0x8] ;  /* 0x0000080818107981 */ /* 0x000ea8000c1e1b00 */
[----:B------:R-:W3:Y:S04]  /*0b00*/  LDG.E.64 R22, desc[UR8][R24.64] ;  /* 0x0000000818167981 */ /* 0x000ee8000c1e1b00 */
[----:B------:R-:W4:Y:S01]  /*0b10*/  LDG.E.64 R14, desc[UR8][R24.64+0x10] ;  /* 0x00001008180e7981 */ /* 0x000f22000c1e1b00 */
[----:B------:R-:W-:Y:S01]  /*0b20*/  MOV R34, RZ ;  /* 0x000000ff00227202 */ /* 0x000fe20000000f00 */
[----:B------:R-:W-:Y:S01]  /*0b30*/  IMAD.MOV.U32 R6, RZ, RZ, 0x0 ;  /* 0x00000000ff067424 */ /* 0x000fe200078e00ff */
[----:B------:R-:W-:Y:S01]  /*0b40*/  BSSY.RECONVERGENT B0, `(.L_x_57) ;  /* 0x0000017000007945 */ /* 0x000fe20003800200 */
[----:B------:R-:W-:Y:S01]  /*0b50*/  IMAD.MOV.U32 R7, RZ, RZ, 0x3fd80000 ;  /* 0x3fd80000ff077424 */ /* 0x000fe200078e00ff */
        /* <DEDUP_REMOVED lines=16> */
[----:B------:R-:W-:Y:S01]  /*0c60*/  IMAD.MOV.U32 R4, RZ, RZ, R2 ;  /* 0x000000ffff047224 */ /* 0x000fe200078e0002 */
[----:B------:R-:W-:-:S07]  /*0c70*/  MOV R2, 0xc90 ;  /* 0x00000c9000027802 */ /* 0x000fce0000000f00 */
[----:B------:R-:W-:Y:S05]  /*0c80*/  CALL.REL.NOINC `($__internal_1_$__cuda_sm20_drsqrt_f64_slowpath_v2) ;  /* 0x00000004007c7944 */ /* 0x000fea0003c00000 */
[----:B------:R-:W-:Y:S01]  /*0c90*/  IMAD.MOV.U32 R34, RZ, RZ, R4 ;  /* 0x000000ffff227224 */ /* 0x000fe200078e0004 */
[----:B------:R-:W-:-:S07]  /*0ca0*/  MOV R35, R3 ;  /* 0x0000000300237202 */ /* 0x000fce0000000f00 */
.L_x_58:
[----:B------:R-:W-:Y:S05]  /*0cb0*/  BSYNC.RECONVERGENT B0 ;  /* 0x0000000000007941 */ /* 0x000fea0003800200 */
.L_x_57:
[----:B------:R-:W2:Y:S01]  /*0cc0*/  LDG.E.64 R10, desc[UR8][R24.64+0x38] ;  /* 0x00003808180a7981 */ /* 0x000ea2000c1e1b00 */
[----:B------:R-:W0:Y:S03]  /*0cd0*/  LDCU.64 UR4, c[0x0][0x398] ;  /* 0x00007300ff0477ac */ /* 0x000e260008000a00 */
[----:B------:R-:W3:Y:S04]  /*0ce0*/  LDG.E.64 R12, desc[UR8][R24.64+0x30] ;  /* 0x00003008180c7981 */ /* 0x000ee8000c1e1b00 */
[----:B------:R1:W4:Y:S01]  /*0cf0*/  LDG.E.64 R6, desc[UR8][R24.64+0x40] ;  /* 0x0000400818067981 */ /* 0x000322000c1e1b00 */
[-C--:B------:R-:W-:Y:S01]  /*0d00*/  DMUL R36, R34, R34.reuse ;  /* 0x0000002222247228 */ /* 0x080fe20000000000 */
[----:B------:R-:W-:Y:S01]  /*0d10*/  IMAD.MOV.U32 R4, RZ, RZ, RZ ;  /* 0x000000ffff047224 */ /* 0x000fe200078e00ff */
[----:B------:R-:W-:Y:S06]  /*0d20*/  BSSY.RECONVERGENT B0, `(.L_x_59) ;  /* 0x000001b000007945 */ /* 0x000fec0003800200 */
[----:B-1----:R-:W-:-:S08]  /*0d30*/  DMUL R24, R36, R34 ;  /* 0x0000002224187228 */ /* 0x002fd00000000000 */
[-C--:B------:R-:W-:Y:S02]  /*0d40*/  DFMA R8, R22, R24.reuse, R8 ;  /* 0x000000181608722b */ /* 0x080fe40000000008 */
[-C--:B------:R-:W-:Y:S02]  /*0d50*/  DFMA R18, R16, R24.reuse, R18 ;  /* 0x000000181012722b */ /* 0x080fe40000000012 */
[----:B------:R-:W-:Y:S02]  /*0d60*/  DFMA R20, R14, R24, R20 ;  /* 0x000000180e14722b */ /* 0x000fe40000000014 */
[----:B--2---:R-:W-:Y:S02]  /*0d70*/  DADD R10, -R28, R10 ;  /* 0x000000001c0a7229 */ /* 0x004fe4000000010a */
[----:B---3--:R-:W-:-:S06]  /*0d80*/  DADD R12, -R30, R12 ;  /* 0x000000001e0c7229 */ /* 0x008fcc000000010c */
[----:B------:R-:W-:Y:S02]  /*0d90*/  DMUL R2, R10, R10 ;  /* 0x0000000a0a027228 */ /* 0x000fe40000000000 */
[----:B----4-:R-:W-:-:S06]  /*0da0*/  DADD R6, -R26, R6 ;  /* 0x000000001a067229 */ /* 0x010fcc0000000106 */
[----:B------:R-:W-:-:S08]  /*0db0*/  DFMA R2, R12, R12, R2 ;  /* 0x0000000c0c02722b */ /* 0x000fd00000000002 */
[----:B------:R-:W-:-:S08]  /*0dc0*/  DFMA R2, R6, R6, R2 ;  /* 0x000000060602722b */ /* 0x000fd00000000002 */
[----:B0-----:R-:W-:-:S06]  /*0dd0*/  DADD R2, R2, UR4 ;  /* 0x0000000402027e29 */ /* 0x001fcc0008000000 */
[----:B------:R-:W0:Y:S02]  /*0de0*/  MUFU.RSQ64H R5, R3 ;  /* 0x0000000300057308 */ /* 0x000e240000001c00 */
[----:B0-----:R-:W-:-:S08]  /*0df0*/  DMUL R22, R4, R4 ;  /* 0x0000000404167228 */ /* 0x001fd00000000000 */
[----:B------:R-:W-:Y:S01]  /*0e00*/  DFMA R16, R2, -R22, 1 ;  /* 0x3ff000000210742b */ /* 0x000fe20000000816 */
[----:B------:R-:W-:Y:S01]  /*0e10*/  IMAD.MOV.U32 R22, RZ, RZ, 0x0 ;  /* 0x00000000ff167424 */ /* 0x000fe200078e00ff */
[----:B------:R-:W-:-:S06]  /*0e20*/  MOV R23, 0x3fd80000 ;  /* 0x3fd8000000177802 */ /* 0x000fcc0000000f00 */
[----:B------:R-:W-:Y:S01]  /*0e30*/  DFMA R14, R16, R22, 0.5 ;  /* 0x3fe00000100e742b */ /* 0x000fe20000000016 */
[----:B------:R-:W-:Y:S01]  /*0e40*/  VIADD R22, R3, 0xfff00000 ;  /* 0xfff0000003167836 */ /* 0x000fe20000000000 */
[----:B------:R-:W-:-:S04]  /*0e50*/  DMUL R16, R4, R16 ;  /* 0x0000001004107228 */ /* 0x000fc80000000000 */
[----:B------:R-:W-:-:S04]  /*0e60*/  ISETP.GE.U32.AND P0, PT, R22, 0x7fe00000, PT ;  /* 0x7fe000001600780c */ /* 0x000fc80003f06070 */
[----:B------:R-:W-:-:S09]  /*0e70*/  DFMA R4, R14, R16, R4 ;  /* 0x000000100e04722b */ /* 0x000fd20000000004 */
[----:B------:R-:W-:Y:S05]  /*0e80*/  @!P0 BRA `(.L_x_60) ;  /* 0x0000000000108947 */ /* 0x000fea0003800000 */
[----:B------:R-:W-:Y:S01]  /*0e90*/  IMAD.MOV.U32 R4, RZ, RZ, R2 ;  /* 0x000000ffff047224 */ /* 0x000fe200078e0002 */
[----:B------:R-:W-:-:S07]  /*0ea0*/  MOV R2, 0xec0 ;  /* 0x00000ec000027802 */ /* 0x000fce0000000f00 */
[----:B------:R-:W-:Y:S05]  /*0eb0*/  CALL.REL.NOINC `($__internal_1_$__cuda_sm20_drsqrt_f64_slowpath_v2) ;  /* 0x0000000000f07944 */ /* 0x000fea0003c00000 */
[----:B------:R-:W-:-:S07]  /*0ec0*/  MOV R5, R3 ;  /* 0x0000000300057202 */ /* 0x000fce0000000f00 */
.L_x_60:
[----:B------:R-:W-:Y:S05]  /*0ed0*/  BSYNC.RECONVERGENT B0 ;  /* 0x0000000000007941 */ /* 0x000fea0003800200 */
.L_x_59:
[----:B------:R-:W-:Y:S01]  /*0ee0*/  DMUL R2, R4, R4 ;  /* 0x0000000404027228 */ /* 0x000fe20000000000 */
[----:B------:R-:W-:-:S07]  /*0ef0*/  VIADD R0, R0, 0x2 ;  /* 0x0000000200007836 */ /* 0x000fce0000000000 */
[----:B------:R-:W-:-:S08]  /*0f00*/  DMUL R2, R2, R4 ;  /* 0x0000000402027228 */ /* 0x000fd00000000000 */
[-C--:B------:R-:W-:Y:S02]  /*0f10*/  DFMA R8, R12, R2.reuse, R8 ;  /* 0x000000020c08722b */ /* 0x080fe40000000008 */
[-C--:B------:R-:W-:Y:S02]  /*0f20*/  DFMA R18, R10, R2.reuse, R18 ;  /* 0x000000020a12722b */ /* 0x080fe40000000012 */
[----:B------:R-:W-:-:S11]  /*0f30*/  DFMA R20, R6, R2, R20 ;  /* 0x000000020614722b */ /* 0x000fd60000000014 */
.L_x_56:
[----:B------:R-:W0:Y:S02]  /*0f40*/  LDCU UR4, c[0x0][0x390] ;  /* 0x00007200ff0477ac */ /* 0x000e240008000800 */
[----:B0-----:R-:W-:-:S04]  /*0f50*/  ULOP3.LUT UR4, UR4, 0x1, URZ, 0xc0, !UPT ;  /* 0x0000000104047892 */ /* 0x001fc8000f8ec0ff */
[----:B------:R-:W-:-:S09]  /*0f60*/  UISETP.NE.U32.AND UP0, UPT, UR4, 0x1, UPT ;  /* 0x000000010400788c */ /* 0x000fd2000bf05070 */
[----:B------:R-:W-:Y:S05]  /*0f70*/  BRA.U UP0, `(.L_x_55) ;  /* 0x0000000100947547 */ /* 0x000fea000b800000 */
[----:B------:R-:W0:Y:S01]  /*0f80*/  LDC.64 R2, c[0x0][0x380] ;  /* 0x0000e000ff027b82 */ /* 0x000e220000000a00 */
[----:B------:R-:W1:Y:S01]  /*0f90*/  LDCU.64 UR4, c[0x0][0x398] ;  /* 0x00007300ff0477ac */ /* 0x000e620008000a00 */
[----:B0-----:R-:W-:-:S05]  /*0fa0*/  IMAD.WIDE.U32 R2, R0, 0x30, R2 ;  /* 0x0000003000027825 */ /* 0x001fca00078e0002 */
[----:B------:R-:W2:Y:S04]  /*0fb0*/  LDG.E.64 R6, desc[UR8][R2.64+0x8] ;  /* 0x0000080802067981 */ /* 0x000ea8000c1e1b00 */
[----:B------:R-:W3:Y:S04]  /*0fc0*/  LDG.E.64 R4, desc[UR8][R2.64] ;  /* 0x0000000802047981 */ /* 0x000ee8000c1e1b00 */
[----:B------:R-:W4:Y:S01]  /*0fd0*/  LDG.E.64 R10, desc[UR8][R2.64+0x10] ;  /* 0x00001008020a7981 */ /* 0x000f22000c1e1b00 */
[----:B------:R-:W-:Y:S01]  /*0fe0*/  BSSY.RECONVERGENT B0, `(.L_x_61) ;  /* 0x0000019000007945 */ /* 0x000fe20003800200 */
[----:B--2--5:R-:W-:Y:S01]  /*0ff0*/  DADD R28, -R28, R6 ;  /* 0x000000001c1c7229 */ /* 0x024fe20000000106 */
[----:B------:R-:W-:Y:S01]  /*1000*/  MOV R6, 0x0 ;  /* 0x0000000000067802 */ /* 0x000fe20000000f00 */
[----:B------:R-:W-:Y:S01]  /*1010*/  IMAD.MOV.U32 R7, RZ, RZ, 0x3fd80000 ;  /* 0x3fd80000ff077424 */ /* 0x000fe200078e00ff */
[----:B---3--:R-:W-:-:S05]  /*1020*/  DADD R30, -R30, R4 ;  /* 0x000000001e1e7229 */ /* 0x008fca0000000104 */
[----:B------:R-:W-:Y:S02]  /*1030*/  DMUL R4, R28, R28 ;  /* 0x0000001c1c047228 */ /* 0x000fe40000000000 */
[----:B----4-:R-:W-:-:S06]  /*1040*/  DADD R26, -R26, R10 ;  /* 0x000000001a1a7229 */ /* 0x010fcc000000010a */
[----:B------:R-:W-:-:S08]  /*1050*/  DFMA R4, R30, R30, R4 ;  /* 0x0000001e1e04722b */ /* 0x000fd00000000004 */
[----:B------:R-:W-:-:S08]  /*1060*/  DFMA R4, R26, R26, R4 ;  /* 0x0000001a1a04722b */ /* 0x000fd00000000004 */
[----:B-1----:R-:W-:Y:S01]  /*1070*/  DADD R10, R4, UR4 ;  /* 0x00000004040a7e29 */ /* 0x002fe20008000000 */
[----:B------:R-:W-:-:S05]  /*1080*/  IMAD.MOV.U32 R4, RZ, RZ, RZ ;  /* 0x000000ffff047224 */ /* 0x000fca00078e00ff */
        /* <DEDUP_REMOVED lines=12> */
[----:B------:R-:W-:Y:S05]  /*1150*/  CALL.REL.NOINC `($__internal_1_$__cuda_sm20_drsqrt_f64_slowpath_v2) ;  /* 0x0000000000487944 */ /* 0x000fea0003c00000 */
[----:B------:R-:W-:-:S07]  /*1160*/  IMAD.MOV.U32 R5, RZ, RZ, R3 ;  /* 0x000000ffff057224 */ /* 0x000fce00078e0003 */
.L_x_62:
[----:B------:R-:W-:Y:S05]  /*1170*/  BSYNC.RECONVERGENT B0 ;  /* 0x0000000000007941 */ /* 0x000fea0003800200 */
.L_x_61:
[----:B------:R-:W-:-:S08]  /*1180*/  DMUL R2, R4, R4 ;  /* 0x0000000404027228 */ /* 0x000fd00000000000 */
[----:B------:R-:W-:-:S08]  /*1190*/  DMUL R2, R2, R4 ;  /* 0x0000000402027228 */ /* 0x000fd00000000000 */
[-C--:B------:R-:W-:Y:S02]  /*11a0*/  DFMA R8, R30, R2.reuse, R8 ;  /* 0x000000021e08722b */ /* 0x080fe40000000008 */
[-C--:B------:R-:W-:Y:S02]  /*11b0*/  DFMA R18, R28, R2.reuse, R18 ;  /* 0x000000021c12722b */ /* 0x080fe40000000012 */
[----:B------:R-:W-:-:S11]  /*11c0*/  DFMA R20, R26, R2, R20 ;  /* 0x000000021a14722b */ /* 0x000fd60000000014 */
.L_x_55:
[----:B------:R-:W2:Y:S01]  /*11d0*/  LDG.E.64 R2, desc[UR8][R32.64+0x18] ;  /* 0x0000180820027981 */ /* 0x000ea2000c1e1b00 */
[----:B------:R-:W2:Y:S03]  /*11e0*/  LDCU.64 UR4, c[0x0][0x388] ;  /* 0x00007100ff0477ac */ /* 0x000ea60008000a00 */
[----:B------:R-:W3:Y:S04]  /*11f0*/  LDG.E.64 R4, desc[UR8][R32.64+0x20] ;  /* 0x0000200820047981 */ /* 0x000ee8000c1e1b00 */
[----:B------:R-:W4:Y:S01]  /*1200*/  LDG.E.64 R6, desc[UR8][R32.64+0x28] ;  /* 0x0000280820067981 */ /* 0x000f22000c1e1b00 */
[----:B--2---:R-:W-:Y:S02]  /*1210*/  DFMA R2, R8, UR4, R2 ;  /* 0x0000000408027c2b */ /* 0x004fe40008000002 */
[----:B---3--:R-:W-:-:S05]  /*1220*/  DFMA R4, R18, UR4, R4 ;  /* 0x0000000412047c2b */ /* 0x008fca0008000004 */
[----:B------:R-:W-:Y:S01]  /*1230*/  STG.E.64 desc[UR8][R32.64+0x18], R2 ;  /* 0x0000180220007986 */ /* 0x000fe2000c101b08 */
[----:B----4-:R-:W-:-:S03]  /*1240*/  DFMA R6, R20, UR4, R6 ;  /* 0x0000000414067c2b */ /* 0x010fc60008000006 */
[----:B------:R-:W-:Y:S04]  /*1250*/  STG.E.64 desc[UR8][R32.64+0x20], R4 ;  /* 0x0000200420007986 */ /* 0x000fe8000c101b08 */
[----:B------:R-:W-:Y:S01]  /*1260*/  STG.E.64 desc[UR8][R32.64+0x28], R6 ;  /* 0x0000280620007986 */ /* 0x000fe2000c101b08 */
[----:B------:R-:W-:Y:S05]  /*1270*/  EXIT ;  /* 0x000000000000794d */ /* 0x000fea0003800000 */
        .weak           $__internal_1_$__cuda_sm20_drsqrt_f64_slowpath_v2
        .type           $__internal_1_$__cuda_sm20_drsqrt_f64_slowpath_v2,@function
        .size           $__internal_1_$__cuda_sm20_drsqrt_f64_slowpath_v2,(.L_x_69 - $__internal_1_$__cuda_sm20_drsqrt_f64_slowpath_v2)
$__internal_1_$__cuda_sm20_drsqrt_f64_slowpath_v2:
[----:B------:R-:W-:Y:S01]  /*1280*/  MOV R5, R3 ;  /* 0x0000000300057202 */ /* 0x000fe20000000f00 */
[----:B------:R-:W-:Y:S01]  /*1290*/  BSSY.RECONVERGENT B1, `(.L_x_63) ;  /* 0x000001d000017945 */ /* 0x000fe20003800200 */
[----:B------:R-:W-:-:S04]  /*12a0*/  LOP3.LUT R3, R3, 0x80000000, RZ, 0xc0, !PT ;  /* 0x8000000003037812 */ /* 0x000fc800078ec0ff */
[----:B------:R-:W-:-:S14]  /*12b0*/  DSETP.NEU.AND P0, PT, R4, RZ, PT ;  /* 0x000000ff0400722a */ /* 0x000fdc0003f0d000 */
        /* <DEDUP_REMOVED lines=11> */
[----:B------:R-:W-:-:S05]  /*1370*/  IMAD.MOV.U32 R36, RZ, RZ, RZ ;  /* 0x000000ffff247224 */ /* 0x000fca00078e00ff */
[----:B------:R-:W0:Y:S02]  /*1380*/  MUFU.RSQ64H R37, R5 ;  /* 0x0000000500257308 */ /* 0x000e240000001c00 */
[----:B0-----:R-:W-:-:S08]  /*1390*/  DMUL R34, R36, R36 ;  /* 0x0000002424227228 */ /* 0x001fd00000000000 */
[----:B------:R-:W-:Y:S01]  /*13a0*/  DFMA R34, R4, -R34, 1 ;  /* 0x3ff000000422742b */ /* 0x000fe20000000822 */
[----:B------:R-:W-:Y:S01]  /*13b0*/  MOV R4, 0x0 ;  /* 0x0000000000047802 */ /* 0x000fe20000000f00 */
[----:B------:R-:W-:-:S06]  /*13c0*/  IMAD.MOV.U32 R5, RZ, RZ, 0x3fd80000 ;  /* 0x3fd80000ff057424 */ /* 0x000fcc00078e00ff */
[----:B------:R-:W-:Y:S02]  /*13d0*/  DFMA R4, R34, R4, 0.5 ;  /* 0x3fe000002204742b */ /* 0x000fe40000000004 */
[----:B------:R-:W-:-:S08]  /*13e0*/  DMUL R34, R36, R34 ;  /* 0x0000002224227228 */ /* 0x000fd00000000000 */
[----:B------:R-:W-:-:S08]  /*13f0*/  DFMA R34, R4, R34, R36 ;  /* 0x000000220422722b */ /* 0x000fd00000000024 */
[----:B------:R-:W-:Y:S01]  /*1400*/  DMUL R34, R34, 134217728 ;  /* 0x41a0000022227828 */ /* 0x000fe20000000000 */
[----:B------:R-:W-:Y:S10]  /*1410*/  BRA `(.L_x_66) ;  /* 0x0000000000107947 */ /* 0x000ff40003800000 */
.L_x_65:
[----:B------:R-:W-:Y:S01]  /*1420*/  DADD R34, R4, R4 ;  /* 0x0000000004227229 */ /* 0x000fe20000000004 */
[----:B------:R-:W-:Y:S10]  /*1430*/  BRA `(.L_x_66) ;  /* 0x0000000000087947 */ /* 0x000ff40003800000 */
.L_x_64:
[----:B------:R-:W-:Y:S02]  /*1440*/  LOP3.LUT R35, R3, 0x7ff00000, RZ, 0xfc, !PT ;  /* 0x7ff0000003237812 */ /* 0x000fe400078efcff */
[----:B------:R-:W-:-:S07]  /*1450*/  MOV R34, RZ ;  /* 0x000000ff00227202 */ /* 0x000fce0000000f00 */
.L_x_66:
[----:B------:R-:W-:Y:S05]  /*1460*/  BSYNC.RECONVERGENT B1 ;  /* 0x0000000000017941 */ /* 0x000fea0003800200 */
.L_x_63:
[----:B------:R-:W-:Y:S01]  /*1470*/  MOV R3, R35 ;  /* 0x0000002300037202 */ /* 0x000fe20000000f00 */
[----:B------:R-:W-:Y:S02]  /*1480*/  HFMA2 R35, -RZ, RZ, 0, 0 ;  /* 0x00000000ff237431 */ /* 0x000fe400000001ff */
[----:B------:R-:W-:Y:S02]  /*1490*/  IMAD.MOV.U32 R4, RZ, RZ, R34 ;  /* 0x000000ffff047224 */ /* 0x000fe400078e0022 */
[----:B------:R-:W-:-:S04]  /*14a0*/  IMAD.MOV.U32 R34, RZ, RZ, R2 ;  /* 0x000000ffff227224 */ /* 0x000fc800078e0002 */
[----:B------:R-:W-:Y:S05]  /*14b0*/  RET.REL.NODEC R34 `(_Z10calcForcesP8Particledjd) ;  /* 0xffffffe822d07950 */ /* 0x000fea0003c3ffff */
.L_x_67:
        /* <DEDUP_REMOVED lines=12> */
.L_x_69:


//--------------------- .nv.shared.reserved.0     --------------------------
	.section	.nv.shared.reserved.0,"aw",@nobits
	.weak		__nv_reservedSMEM_offset_0_alias
	.size		__nv_reservedSMEM_offset_0_alias, 0, 64
	.other		__nv_reservedSMEM_offset_0_alias,@"STO_CUDA_RESERVED_SHARED STV_DEFAULT"
__nv_reservedSMEM_offset_0_alias:
	.zero		0
	.zero		64


//--------------------- .nv.global                --------------------------
	.section	.nv.global,"aw",@nobits
	.align	8
.nv.global:
	.type		d_potential,@object
	.size		d_potential,(.L_0 - d_potential)
d_potential:
	.zero		8
.L_0:


//--------------------- .nv.constant0._Z13calcPotentialP8ParticlePdjd --------------------------
	.section	.nv.constant0._Z13calcPotentialP8ParticlePdjd,"a",@progbits
	.sectionflags	@""
	.align	4
.nv.constant0._Z13calcPotentialP8ParticlePdjd:
	.zero		928


//--------------------- .nv.constant0._Z10calcForcesP8Particledjd --------------------------
	.section	.nv.constant0._Z10calcForcesP8Particledjd,"a",@progbits
	.sectionflags	@""
	.align	4
.nv.constant0._Z10calcForcesP8Particledjd:
	.zero		928


//--------------------- SYMBOLS --------------------------

	.type		.nv.reservedSmem.offset0,@object
	.size		.nv.reservedSmem.offset0,0x4
